// auto-generated by cutlass_sweep.epilogue — config: {"arch": "sm_100", "cluster_m": 1, "cluster_n": 1, "dtype": "bf16", "fusion": "lincomb", "tile_k": 64, "tile_m": 128, "tile_n": 64}
#include "cutlass/cutlass.h"
#include "cutlass/gemm/collective/collective_builder.hpp"
#include "cutlass/gemm/device/gemm_universal_adapter.h"
#include "cutlass/gemm/kernel/gemm_universal.hpp"
#include "cutlass/epilogue/collective/collective_builder.hpp"
#include "cutlass/epilogue/fusion/operations.hpp"
#include "cutlass/epilogue/thread/activation.h"

using Elem = cutlass::bfloat16_t;
using Acc  = float;
using TileShape    = cute::Shape<cute::_128, cute::_64, cute::_64>;
using ClusterShape = cute::Shape<cute::_1, cute::_1, cute::_1>;
using FusionOp     = cutlass::epilogue::fusion::LinearCombination<Elem, Acc>;

using CollectiveEpilogue = typename cutlass::epilogue::collective::CollectiveBuilder<
    cutlass::arch::Sm100, cutlass::arch::OpClassTensorOp,
    TileShape, ClusterShape,
    cutlass::epilogue::collective::EpilogueTileAuto,
    Acc, Acc,
    Elem, cutlass::layout::RowMajor, 128 / cutlass::sizeof_bits<Elem>::value,
    Elem, cutlass::layout::RowMajor, 128 / cutlass::sizeof_bits<Elem>::value,
    cutlass::epilogue::collective::EpilogueScheduleAuto,
    FusionOp
  >::CollectiveOp;

using CollectiveMainloop = typename cutlass::gemm::collective::CollectiveBuilder<
    cutlass::arch::Sm100, cutlass::arch::OpClassTensorOp,
    Elem, cutlass::layout::RowMajor, 128 / cutlass::sizeof_bits<Elem>::value,
    Elem, cutlass::layout::ColumnMajor, 128 / cutlass::sizeof_bits<Elem>::value,
    Acc,
    TileShape, ClusterShape,
    cutlass::gemm::collective::StageCountAutoCarveout<
        static_cast<int>(sizeof(typename CollectiveEpilogue::SharedStorage))>,
    cutlass::gemm::collective::KernelScheduleAuto
  >::CollectiveOp;

using GemmKernel = cutlass::gemm::kernel::GemmUniversal<
    cute::Shape<int,int,int,int>, CollectiveMainloop, CollectiveEpilogue>;
using Gemm = cutlass::gemm::device::GemmUniversalAdapter<GemmKernel>;

auto* _anchor = &cutlass::device_kernel<GemmKernel>;


// ===== COMPILED SASS (sm_100a) =====

	.target	sm_100a

	.elftype	@"ET_EXEC"


//--------------------- .note.nv.tkinfo           --------------------------
	.section	.note.nv.tkinfo,"",@"SHT_NOTE"
	.sectionflags	@"SHF_NOTE_NV_TKINFO"
	.tkinfo
        /*0018*/ 	.word	0x00000002
        /*0030*/ 	.string	""
        /*0030*/ 	.string	"ptxas"
        /*0030*/ 	.string	"Cuda compilation tools, release 13.0, V13.0.88"
        /*0030*/ 	.string	"Build cuda_13.0.r13.0/compiler.36424714_0"
        /*0030*/ 	.string	"-arch sm_100a -m 64 "



//--------------------- .note.nv.cuinfo           --------------------------
	.section	.note.nv.cuinfo,"",@"SHT_NOTE"
	.sectionflags	@"SHF_NOTE_NV_CUINFO"
        /*0018*/ 	.short	0x0002
        /*001a*/ 	.short	0x0064
        /*001c*/ 	.short	0x0082
	.zero		2


//--------------------- .nv.info                  --------------------------
	.section	.nv.info,"",@"SHT_CUDA_INFO"
	.align	4


	//----- nvinfo : EIATTR_REGCOUNT
	.align		4
        /*0000*/ 	.byte	0x04, 0x2f
        /*0002*/ 	.short	(.L_19 - .L_18)
	.align		4
.L_18:
        /*0004*/ 	.word	index@(_ZN7cutlass13device_kernelINS_4gemm6kernel13GemmUniversalIN4cute5tupleIJiiiiEEENS1_10collective13CollectiveMmaINS1_35MainloopSm100TmaUmmaWarpSpecializedILi8ELi2ELi4ENS5_IJNS4_1CILi1EEESB_SB_EEEEENS5_IJNSA_ILi128EEENSA_ILi64EEESF_EEENS_10bfloat16_tENS5_IJlSB_lEEESH_SI_NS4_8TiledMMAINS4_8MMA_AtomIJNS4_20SM100_MMA_F16BF16_SSISH_SH_fLi128ELi64ELNS4_4UMMA5MajorE0ELSN_0ELNSM_7ScaleInE0ELSO_0EEEEEENS4_6LayoutISC_NS5_IJNSA_ILi0EEESS_SS_EEEEENS5_IJNS4_10UnderscoreESV_SV_EEEEENS4_13SM90_TMA_LOADENS4_14ComposedLayoutINS4_7SwizzleILi3ELi4ELi3EEENS4_18smem_ptr_flag_bitsILi16EEENSR_INS5_IJNSA_ILi8EEESF_EEENS5_IJSF_SB_EEEEEEEvNS4_8identityESY_S18_vS19_EENS_8epilogue10collective18CollectiveEpilogueINS1B_23Sm100TmaWarpSpecializedILi3ELi2ELi32ELb1ELb0EEEJSG_NS5_IJNSR_ISE_SB_EENSR_INSA_ILi32EEESB_EEEEESH_SI_SH_SI_NS1B_6fusion15FusionCallbacksIS1F_NS1K_17LinearCombinationISH_fSH_fLNS_15FloatRoundStyleE2EEESG_S1J_JEEENS4_5SM1004TMEM4LOAD26SM100_TMEM_LOAD_32dp32b32xESY_NSZ_INS10_ILi2ELi4ELi3EEES13_NSR_INS5_IJS14_S1H_EEENS5_IJS1H_SB_EEEEEEENS4_39AutoVectorizingCopyWithAssumedAlignmentILi128EEENS4_14SM90_TMA_STOREES1Y_S20_S20_EEEvvEEEEvNT_6ParamsE)
        /*0008*/ 	.word	0x0000006f


	//----- nvinfo : EIATTR_FRAME_SIZE
	.align		4
.L_19:
        /*000c*/ 	.byte	0x04, 0x11
        /*000e*/ 	.short	(.L_21 - .L_20)
	.align		4
.L_20:
        /*0010*/ 	.word	index@($__internal_2_$__cuda_sm10x_tcgen05_guardrail_trap_unallocated_columns_being_dealloced)
        /*0014*/ 	.word	0x00000000


	//----- nvinfo : EIATTR_FRAME_SIZE
	.align		4
.L_21:
        /*0018*/ 	.byte	0x04, 0x11
        /*001a*/ 	.short	(.L_23 - .L_22)
	.align		4
.L_22:
        /*001c*/ 	.word	index@($__internal_1_$__cuda_sm10x_tcgen05_guardrail_trap_phase_invalid_during_alloc)
        /*0020*/ 	.word	0x00000000


	//----- nvinfo : EIATTR_FRAME_SIZE
	.align		4
.L_23:
        /*0024*/ 	.byte	0x04, 0x11
        /*0026*/ 	.short	(.L_25 - .L_24)
	.align		4
.L_24:
        /*0028*/ 	.word	index@($__internal_0_$__cuda_sm10x_tcgen05_guardrail_trap_col_being_dealloced_not_returned_by_alloc)
        /*002c*/ 	.word	0x00000000


	//----- nvinfo : EIATTR_FRAME_SIZE
	.align		4
.L_25:
        /*0030*/ 	.byte	0x04, 0x11
        /*0032*/ 	.short	(.L_27 - .L_26)
	.align		4
.L_26:
        /*0034*/ 	.word	index@(_ZN7cutlass13device_kernelINS_4gemm6kernel13GemmUniversalIN4cute5tupleIJiiiiEEENS1_10collective13CollectiveMmaINS1_35MainloopSm100TmaUmmaWarpSpecializedILi8ELi2ELi4ENS5_IJNS4_1CILi1EEESB_SB_EEEEENS5_IJNSA_ILi128EEENSA_ILi64EEESF_EEENS_10bfloat16_tENS5_IJlSB_lEEESH_SI_NS4_8TiledMMAINS4_8MMA_AtomIJNS4_20SM100_MMA_F16BF16_SSISH_SH_fLi128ELi64ELNS4_4UMMA5MajorE0ELSN_0ELNSM_7ScaleInE0ELSO_0EEEEEENS4_6LayoutISC_NS5_IJNSA_ILi0EEESS_SS_EEEEENS5_IJNS4_10UnderscoreESV_SV_EEEEENS4_13SM90_TMA_LOADENS4_14ComposedLayoutINS4_7SwizzleILi3ELi4ELi3EEENS4_18smem_ptr_flag_bitsILi16EEENSR_INS5_IJNSA_ILi8EEESF_EEENS5_IJSF_SB_EEEEEEEvNS4_8identityESY_S18_vS19_EENS_8epilogue10collective18CollectiveEpilogueINS1B_23Sm100TmaWarpSpecializedILi3ELi2ELi32ELb1ELb0EEEJSG_NS5_IJNSR_ISE_SB_EENSR_INSA_ILi32EEESB_EEEEESH_SI_SH_SI_NS1B_6fusion15FusionCallbacksIS1F_NS1K_17LinearCombinationISH_fSH_fLNS_15FloatRoundStyleE2EEESG_S1J_JEEENS4_5SM1004TMEM4LOAD26SM100_TMEM_LOAD_32dp32b32xESY_NSZ_INS10_ILi2ELi4ELi3EEES13_NSR_INS5_IJS14_S1H_EEENS5_IJS1H_SB_EEEEEEENS4_39AutoVectorizingCopyWithAssumedAlignmentILi128EEENS4_14SM90_TMA_STOREES1Y_S20_S20_EEEvvEEEEvNT_6ParamsE)
        /*0038*/ 	.word	0x00000000


	//----- nvinfo : EIATTR_MIN_STACK_SIZE
	.align		4
.L_27:
        /*003c*/ 	.byte	0x04, 0x12
        /*003e*/ 	.short	(.L_29 - .L_28)
	.align		4
.L_28:
        /*0040*/ 	.word	index@(_ZN7cutlass13device_kernelINS_4gemm6kernel13GemmUniversalIN4cute5tupleIJiiiiEEENS1_10collective13CollectiveMmaINS1_35MainloopSm100TmaUmmaWarpSpecializedILi8ELi2ELi4ENS5_IJNS4_1CILi1EEESB_SB_EEEEENS5_IJNSA_ILi128EEENSA_ILi64EEESF_EEENS_10bfloat16_tENS5_IJlSB_lEEESH_SI_NS4_8TiledMMAINS4_8MMA_AtomIJNS4_20SM100_MMA_F16BF16_SSISH_SH_fLi128ELi64ELNS4_4UMMA5MajorE0ELSN_0ELNSM_7ScaleInE0ELSO_0EEEEEENS4_6LayoutISC_NS5_IJNSA_ILi0EEESS_SS_EEEEENS5_IJNS4_10UnderscoreESV_SV_EEEEENS4_13SM90_TMA_LOADENS4_14ComposedLayoutINS4_7SwizzleILi3ELi4ELi3EEENS4_18smem_ptr_flag_bitsILi16EEENSR_INS5_IJNSA_ILi8EEESF_EEENS5_IJSF_SB_EEEEEEEvNS4_8identityESY_S18_vS19_EENS_8epilogue10collective18CollectiveEpilogueINS1B_23Sm100TmaWarpSpecializedILi3ELi2ELi32ELb1ELb0EEEJSG_NS5_IJNSR_ISE_SB_EENSR_INSA_ILi32EEESB_EEEEESH_SI_SH_SI_NS1B_6fusion15FusionCallbacksIS1F_NS1K_17LinearCombinationISH_fSH_fLNS_15FloatRoundStyleE2EEESG_S1J_JEEENS4_5SM1004TMEM4LOAD26SM100_TMEM_LOAD_32dp32b32xESY_NSZ_INS10_ILi2ELi4ELi3EEES13_NSR_INS5_IJS14_S1H_EEENS5_IJS1H_SB_EEEEEEENS4_39AutoVectorizingCopyWithAssumedAlignmentILi128EEENS4_14SM90_TMA_STOREES1Y_S20_S20_EEEvvEEEEvNT_6ParamsE)
        /*0044*/ 	.word	0x00000000
.L_29:


//--------------------- .nv.compat                --------------------------
	.section	.nv.compat,"",@"SHT_CUDA_COMPAT_INFO"
	.align	4
        /*0000*/ 	.byte	0x02, 0x09, 0x01, 0x00, 0x02, 0x02, 0x02, 0x00, 0x02, 0x05, 0x05, 0x00, 0x03, 0x07, 0x01, 0x01
        /*0010*/ 	.byte	0x02, 0x03, 0x01, 0x00, 0x02, 0x06, 0x01, 0x00, 0x04, 0x0b, 0x08, 0x00, 0x09, 0x00, 0x00, 0x00
        /*0020*/ 	.byte	0x00, 0x00, 0x00, 0x00


//--------------------- .nv.info._ZN7cutlass13device_kernelINS_4gemm6kernel13GemmUniversalIN4cute5tupleIJiiiiEEENS1_10collective13CollectiveMmaINS1_35MainloopSm100TmaUmmaWarpSpecializedILi8ELi2ELi4ENS5_IJNS4_1CILi1EEESB_SB_EEEEENS5_IJNSA_ILi128EEENSA_ILi64EEESF_EEENS_10bfloat16_tENS5_IJlSB_lEEESH_SI_NS4_8TiledMMAINS4_8MMA_AtomIJNS4_20SM100_MMA_F16BF16_SSISH_SH_fLi128ELi64ELNS4_4UMMA5MajorE0ELSN_0ELNSM_7ScaleInE0ELSO_0EEEEEENS4_6LayoutISC_NS5_IJNSA_ILi0EEESS_SS_EEEEENS5_IJNS4_10UnderscoreESV_SV_EEEEENS4_13SM90_TMA_LOADENS4_14ComposedLayoutINS4_7SwizzleILi3ELi4ELi3EEENS4_18smem_ptr_flag_bitsILi16EEENSR_INS5_IJNSA_ILi8EEESF_EEENS5_IJSF_SB_EEEEEEEvNS4_8identityESY_S18_vS19_EENS_8epilogue10collective18CollectiveEpilogueINS1B_23Sm100TmaWarpSpecializedILi3ELi2ELi32ELb1ELb0EEEJSG_NS5_IJNSR_ISE_SB_EENSR_INSA_ILi32EEESB_EEEEESH_SI_SH_SI_NS1B_6fusion15FusionCallbacksIS1F_NS1K_17LinearCombinationISH_fSH_fLNS_15FloatRoundStyleE2EEESG_S1J_JEEENS4_5SM1004TMEM4LOAD26SM100_TMEM_LOAD_32dp32b32xESY_NSZ_INS10_ILi2ELi4ELi3EEES13_NSR_INS5_IJS14_S1H_EEENS5_IJS1H_SB_EEEEEEENS4_39AutoVectorizingCopyWithAssumedAlignmentILi128EEENS4_14SM90_TMA_STOREES1Y_S20_S20_EEEvvEEEEvNT_6ParamsE --------------------------
	.section	.nv.info._ZN7cutlass13device_kernelINS_4gemm6kernel13GemmUniversalIN4cute5tupleIJiiiiEEENS1_10collective13CollectiveMmaINS1_35MainloopSm100TmaUmmaWarpSpecializedILi8ELi2ELi4ENS5_IJNS4_1CILi1EEESB_SB_EEEEENS5_IJNSA_ILi128EEENSA_ILi64EEESF_EEENS_10bfloat16_tENS5_IJlSB_lEEESH_SI_NS4_8TiledMMAINS4_8MMA_AtomIJNS4_20SM100_MMA_F16BF16_SSISH_SH_fLi128ELi64ELNS4_4UMMA5MajorE0ELSN_0ELNSM_7ScaleInE0ELSO_0EEEEEENS4_6LayoutISC_NS5_IJNSA_ILi0EEESS_SS_EEEEENS5_IJNS4_10UnderscoreESV_SV_EEEEENS4_13SM90_TMA_LOADENS4_14ComposedLayoutINS4_7SwizzleILi3ELi4ELi3EEENS4_18smem_ptr_flag_bitsILi16EEENSR_INS5_IJNSA_ILi8EEESF_EEENS5_IJSF_SB_EEEEEEEvNS4_8identityESY_S18_vS19_EENS_8epilogue10collective18CollectiveEpilogueINS1B_23Sm100TmaWarpSpecializedILi3ELi2ELi32ELb1ELb0EEEJSG_NS5_IJNSR_ISE_SB_EENSR_INSA_ILi32EEESB_EEEEESH_SI_SH_SI_NS1B_6fusion15FusionCallbacksIS1F_NS1K_17LinearCombinationISH_fSH_fLNS_15FloatRoundStyleE2EEESG_S1J_JEEENS4_5SM1004TMEM4LOAD26SM100_TMEM_LOAD_32dp32b32xESY_NSZ_INS10_ILi2ELi4ELi3EEES13_NSR_INS5_IJS14_S1H_EEENS5_IJS1H_SB_EEEEEEENS4_39AutoVectorizingCopyWithAssumedAlignmentILi128EEENS4_14SM90_TMA_STOREES1Y_S20_S20_EEEvvEEEEvNT_6ParamsE,"",@"SHT_CUDA_INFO"
	.sectionflags	@""
	.align	4


	//----- nvinfo : EIATTR_CUDA_API_VERSION
	.align		4
        /*0000*/ 	.byte	0x04, 0x37
        /*0002*/ 	.short	(.L_31 - .L_30)
.L_30:
        /*0004*/ 	.word	0x00000082


	//----- nvinfo : EIATTR_KPARAM_INFO
	.align		4
.L_31:
        /*0008*/ 	.byte	0x04, 0x17
        /*000a*/ 	.short	(.L_33 - .L_32)
.L_32:
        /*000c*/ 	.word	0x00000000
        /*0010*/ 	.short	0x0000
        /*0012*/ 	.short	0x0000
        /*0014*/ 	.byte	0x00, 0xf0, 0x01, 0x20


	//----- nvinfo : EIATTR_AT_ENTRY_FRAGMENTS
	.align		4
.L_33:
        /*0018*/ 	.byte	0x04, 0x4f
        /*001a*/ 	.short	(.L_35 - .L_34)


	//   ....[0]....
.L_34:
        /*001c*/ 	.word	0x00000006


	//----- nvinfo : EIATTR_RESERVED_SMEM_USED
	.align		4
.L_35:
        /*0020*/ 	.byte	0x01, 0x41
	.zero		2


	//----- nvinfo : EIATTR_SPARSE_MMA_MASK
	.align		4
        /*0024*/ 	.byte	0x03, 0x50
        /*0026*/ 	.short	0x0000


	//----- nvinfo : EIATTR_TCGEN05_1CTA_USED
	.align		4
        /*0028*/ 	.byte	0x01, 0x51
	.zero		2


	//----- nvinfo : EIATTR_MAXREG_COUNT
	.align		4
        /*002c*/ 	.byte	0x03, 0x1b
        /*002e*/ 	.short	0x00ff


	//----- nvinfo : EIATTR_NUM_BARRIERS
	.align		4
        /*0030*/ 	.byte	0x02, 0x4c
        /*0032*/ 	.byte	0x07
	.zero		1


	//----- nvinfo : EIATTR_EXTERNS
	.align		4
        /*0034*/ 	.byte	0x04, 0x0f
        /*0036*/ 	.short	(.L_37 - .L_36)


	//   ....[0]....
	.align		4
.L_36:
        /*0038*/ 	.word	index@(__assertfail)


	//----- nvinfo : EIATTR_MERCURY_ISA_VERSION
	.align		4
.L_37:
        /*003c*/ 	.byte	0x03, 0x5f
        /*003e*/ 	.short	0x0101


	//----- nvinfo : EIATTR_INT_WARP_WIDE_INSTR_OFFSETS
	.align		4
        /*0040*/ 	.byte	0x04, 0x31
        /*0042*/ 	.short	(.L_39 - .L_38)


	//   ....[0]....
.L_38:
        /*0044*/ 	.word	0x00001e40


	//   ....[1]....
        /*0048*/ 	.word	0x00003ac0


	//   ....[2]....
        /*004c*/ 	.word	0x00003af0


	//   ....[3]....
        /*0050*/ 	.word	0x00003b40


	//   ....[4]....
        /*0054*/ 	.word	0x00004430


	//   ....[5]....
        /*0058*/ 	.word	0x00004450


	//   ....[6]....
        /*005c*/ 	.word	0x00004720


	//   ....[7]....
        /*0060*/ 	.word	0x00004850


	//----- nvinfo : EIATTR_COOP_GROUP_MASK_REGIDS
	.align		4
.L_39:
        /*0064*/ 	.byte	0x04, 0x29
        /*0066*/ 	.short	(.L_41 - .L_40)


	//   ....[0]....
.L_40:
        /*0068*/ 	.word	0xffffffff


	//   ....[1]....
        /*006c*/ 	.word	0xffffffff


	//   ....[2]....
        /*0070*/ 	.word	0xffffffff


	//   ....[3]....
        /*0074*/ 	.word	0xffffffff


	//   ....[4]....
        /*0078*/ 	.word	0xffffffff


	//   ....[5]....
        /*007c*/ 	.word	0xffffffff


	//   ....[6]....
        /*0080*/ 	.word	0xffffffff


	//   ....[7]....
        /*0084*/ 	.word	0xffffffff


	//   ....[8]....
        /*0088*/ 	.word	0xffffffff


	//   ....[9]....
        /*008c*/ 	.word	0xffffffff


	//   ....[10]....
        /*0090*/ 	.word	0xffffffff


	//   ....[11]....
        /*0094*/ 	.word	0xffffffff


	//   ....[12]....
        /*0098*/ 	.word	0xffffffff


	//----- nvinfo : EIATTR_COOP_GROUP_INSTR_OFFSETS
	.align		4
.L_41:
        /*009c*/ 	.byte	0x04, 0x28
        /*009e*/ 	.short	(.L_43 - .L_42)


	//   ....[0]....
.L_42:
        /*00a0*/ 	.word	0x00000090


	//   ....[1]....
        /*00a4*/ 	.word	0x000004d0


	//   ....[2]....
        /*00a8*/ 	.word	0x000006c0


	//   ....[3]....
        /*00ac*/ 	.word	0x00000840


	//   ....[4]....
        /*00b0*/ 	.word	0x00000940


	//   ....[5]....
        /*00b4*/ 	.word	0x00000ab0


	//   ....[6]....
        /*00b8*/ 	.word	0x00000c50


	//   ....[7]....
        /*00bc*/ 	.word	0x00001d20


	//   ....[8]....
        /*00c0*/ 	.word	0x00002d40


	//   ....[9]....
        /*00c4*/ 	.word	0x00002f50


	//   ....[10]....
        /*00c8*/ 	.word	0x00002f80


	//   ....[11]....
        /*00cc*/ 	.word	0x000039b0


	//   ....[12]....
        /*00d0*/ 	.word	0x00003be0


	//----- nvinfo : EIATTR_VRC_CTA_INIT_COUNT
	.align		4
.L_43:
        /*00d4*/ 	.byte	0x02, 0x4a
        /*00d6*/ 	.byte	0x80
	.zero		1


	//----- nvinfo : EIATTR_SYSCALL_OFFSETS
	.align		4
        /*00d8*/ 	.byte	0x04, 0x46
        /*00da*/ 	.short	(.L_45 - .L_44)


	//   ....[0]....
.L_44:
        /*00dc*/ 	.word	0x00005400


	//   ....[1]....
        /*00e0*/ 	.word	0x000054f0


	//   ....[2]....
        /*00e4*/ 	.word	0x00005d30


	//   ....[3]....
        /*00e8*/ 	.word	0x000069e0


	//----- nvinfo : EIATTR_MBARRIER_INSTR_OFFSETS
	.align		4
.L_45:
        /*00ec*/ 	.byte	0x04, 0x39
        /*00ee*/ 	.short	(.L_47 - .L_46)


	//   ....[0]....
.L_46:
        /*00f0*/ 	.word	0x000005b0
        /*00f4*/ 	.word	0x000000ff
        /*00f8*/ 	.word	0x00000000
        /*00fc*/ 	.short	0x0100
        /*00fe*/ 	.byte	0x05
	.zero		1


	//   ....[1]....
        /*0100*/ 	.word	0x000005c0
        /*0104*/ 	.word	0x000000ff
        /*0108*/ 	.word	0x00000040
        /*010c*/ 	.short	0x0100
        /*010e*/ 	.byte	0x05
	.zero		1


	//   ....[2]....
        /*0110*/ 	.word	0x000005d0
        /*0114*/ 	.word	0x000000ff
        /*0118*/ 	.word	0x00000008
        /*011c*/ 	.short	0x0100
        /*011e*/ 	.byte	0x05
	.zero		1


	//   ....[3]....
        /*0120*/ 	.word	0x000005e0
        /*0124*/ 	.word	0x000000ff
        /*0128*/ 	.word	0x00000048
        /*012c*/ 	.short	0x0100
        /*012e*/ 	.byte	0x05
	.zero		1


	//   ....[4]....
        /*0130*/ 	.word	0x000005f0
        /*0134*/ 	.word	0x000000ff
        /*0138*/ 	.word	0x00000010
        /*013c*/ 	.short	0x0100
        /*013e*/ 	.byte	0x05
	.zero		1


	//   ....[5]....
        /*0140*/ 	.word	0x00000600
        /*0144*/ 	.word	0x000000ff
        /*0148*/ 	.word	0x00000050
        /*014c*/ 	.short	0x0100
        /*014e*/ 	.byte	0x05
	.zero		1


	//   ....[6]....
        /*0150*/ 	.word	0x00000610
        /*0154*/ 	.word	0x000000ff
        /*0158*/ 	.word	0x00000018
        /*015c*/ 	.short	0x0100
        /*015e*/ 	.byte	0x05
	.zero		1


	//   ....[7]....
        /*0160*/ 	.word	0x00000620
        /*0164*/ 	.word	0x000000ff
        /*0168*/ 	.word	0x00000058
        /*016c*/ 	.short	0x0100
        /*016e*/ 	.byte	0x05
	.zero		1


	//   ....[8]....
        /*0170*/ 	.word	0x00000630
        /*0174*/ 	.word	0x000000ff
        /*0178*/ 	.word	0x00000020
        /*017c*/ 	.short	0x0100
        /*017e*/ 	.byte	0x05
	.zero		1


	//   ....[9]....
        /*0180*/ 	.word	0x00000640
        /*0184*/ 	.word	0x000000ff
        /*0188*/ 	.word	0x00000060
        /*018c*/ 	.short	0x0100
        /*018e*/ 	.byte	0x05
	.zero		1


	//   ....[10]....
        /*0190*/ 	.word	0x00000650
        /*0194*/ 	.word	0x000000ff
        /*0198*/ 	.word	0x00000028
        /*019c*/ 	.short	0x0100
        /*019e*/ 	.byte	0x05
	.zero		1


	//   ....[11]....
        /*01a0*/ 	.word	0x00000660
        /*01a4*/ 	.word	0x000000ff
        /*01a8*/ 	.word	0x00000068
        /*01ac*/ 	.short	0x0100
        /*01ae*/ 	.byte	0x05
	.zero		1


	//   ....[12]....
        /*01b0*/ 	.word	0x00000670
        /*01b4*/ 	.word	0x000000ff
        /*01b8*/ 	.word	0x00000030
        /*01bc*/ 	.short	0x0100
        /*01be*/ 	.byte	0x05
	.zero		1


	//   ....[13]....
        /*01c0*/ 	.word	0x00000680
        /*01c4*/ 	.word	0x000000ff
        /*01c8*/ 	.word	0x00000070
        /*01cc*/ 	.short	0x0100
        /*01ce*/ 	.byte	0x05
	.zero		1


	//   ....[14]....
        /*01d0*/ 	.word	0x00000690
        /*01d4*/ 	.word	0x000000ff
        /*01d8*/ 	.word	0x00000038
        /*01dc*/ 	.short	0x0100
        /*01de*/ 	.byte	0x05
	.zero		1


	//   ....[15]....
        /*01e0*/ 	.word	0x000006a0
        /*01e4*/ 	.word	0x000000ff
        /*01e8*/ 	.word	0x00000078
        /*01ec*/ 	.short	0x0100
        /*01ee*/ 	.byte	0x05
	.zero		1


	//   ....[16]....
        /*01f0*/ 	.word	0x000007d0
        /*01f4*/ 	.word	0x000000ff
        /*01f8*/ 	.word	0x00000080
        /*01fc*/ 	.short	0x0100
        /*01fe*/ 	.byte	0x07
	.zero		1


	//   ....[17]....
        /*0200*/ 	.word	0x000007e0
        /*0204*/ 	.word	0x000000ff
        /*0208*/ 	.word	0x00000098
        /*020c*/ 	.short	0x0100
        /*020e*/ 	.byte	0x07
	.zero		1


	//   ....[18]....
        /*0210*/ 	.word	0x000007f0
        /*0214*/ 	.word	0x000000ff
        /*0218*/ 	.word	0x00000088
        /*021c*/ 	.short	0x0100
        /*021e*/ 	.byte	0x07
	.zero		1


	//   ....[19]....
        /*0220*/ 	.word	0x00000800
        /*0224*/ 	.word	0x000000ff
        /*0228*/ 	.word	0x000000a0
        /*022c*/ 	.short	0x0100
        /*022e*/ 	.byte	0x07
	.zero		1


	//   ....[20]....
        /*0230*/ 	.word	0x00000810
        /*0234*/ 	.word	0x000000ff
        /*0238*/ 	.word	0x00000090
        /*023c*/ 	.short	0x0100
        /*023e*/ 	.byte	0x07
	.zero		1


	//   ....[21]....
        /*0240*/ 	.word	0x00000820
        /*0244*/ 	.word	0x000000ff
        /*0248*/ 	.word	0x000000a8
        /*024c*/ 	.short	0x0100
        /*024e*/ 	.byte	0x07
	.zero		1


	//   ....[22]....
        /*0250*/ 	.word	0x00000910
        /*0254*/ 	.word	0x000000ff
        /*0258*/ 	.word	0x000000b0
        /*025c*/ 	.short	0x0100
        /*025e*/ 	.byte	0x05
	.zero		1


	//   ....[23]....
        /*0260*/ 	.word	0x00000920
        /*0264*/ 	.word	0x000000ff
        /*0268*/ 	.word	0x000000b8
        /*026c*/ 	.short	0x0100
        /*026e*/ 	.byte	0x05
	.zero		1


	//   ....[24]....
        /*0270*/ 	.word	0x00000a60
        /*0274*/ 	.word	0x000000ff
        /*0278*/ 	.word	0x000000c0
        /*027c*/ 	.short	0x0100
        /*027e*/ 	.byte	0x05
	.zero		1


	//   ....[25]....
        /*0280*/ 	.word	0x00000a70
        /*0284*/ 	.word	0x000000ff
        /*0288*/ 	.word	0x000000d0
        /*028c*/ 	.short	0x0100
        /*028e*/ 	.byte	0x05
	.zero		1


	//   ....[26]....
        /*0290*/ 	.word	0x00000a80
        /*0294*/ 	.word	0x000000ff
        /*0298*/ 	.word	0x000000c8
        /*029c*/ 	.short	0x0100
        /*029e*/ 	.byte	0x05
	.zero		1


	//   ....[27]....
        /*02a0*/ 	.word	0x00000a90
        /*02a4*/ 	.word	0x000000ff
        /*02a8*/ 	.word	0x000000d8
        /*02ac*/ 	.short	0x0100
        /*02ae*/ 	.byte	0x05
	.zero		1


	//   ....[28]....
        /*02b0*/ 	.word	0x00000bc0
        /*02b4*/ 	.word	0x000000ff
        /*02b8*/ 	.word	0x000000e0
        /*02bc*/ 	.short	0x0100
        /*02be*/ 	.byte	0x07
	.zero		1


	//   ....[29]....
        /*02c0*/ 	.word	0x00000bd0
        /*02c4*/ 	.word	0x000000ff
        /*02c8*/ 	.word	0x00000100
        /*02cc*/ 	.short	0x0100
        /*02ce*/ 	.byte	0x07
	.zero		1


	//   ....[30]....
        /*02d0*/ 	.word	0x00000be0
        /*02d4*/ 	.word	0x000000ff
        /*02d8*/ 	.word	0x000000e8
        /*02dc*/ 	.short	0x0100
        /*02de*/ 	.byte	0x07
	.zero		1


	//   ....[31]....
        /*02e0*/ 	.word	0x00000bf0
        /*02e4*/ 	.word	0x000000ff
        /*02e8*/ 	.word	0x00000108
        /*02ec*/ 	.short	0x0100
        /*02ee*/ 	.byte	0x07
	.zero		1


	//   ....[32]....
        /*02f0*/ 	.word	0x00000c00
        /*02f4*/ 	.word	0x000000ff
        /*02f8*/ 	.word	0x000000f0
        /*02fc*/ 	.short	0x0100
        /*02fe*/ 	.byte	0x07
	.zero		1


	//   ....[33]....
        /*0300*/ 	.word	0x00000c10
        /*0304*/ 	.word	0x000000ff
        /*0308*/ 	.word	0x00000110
        /*030c*/ 	.short	0x0100
        /*030e*/ 	.byte	0x07
	.zero		1


	//   ....[34]....
        /*0310*/ 	.word	0x00000c20
        /*0314*/ 	.word	0x000000ff
        /*0318*/ 	.word	0x000000f8
        /*031c*/ 	.short	0x0100
        /*031e*/ 	.byte	0x07
	.zero		1


	//   ....[35]....
        /*0320*/ 	.word	0x00000c30
        /*0324*/ 	.word	0x000000ff
        /*0328*/ 	.word	0x00000118
        /*032c*/ 	.short	0x0100
        /*032e*/ 	.byte	0x07
	.zero		1


	//   ....[36]....
        /*0330*/ 	.word	0x00000d20
        /*0334*/ 	.word	0x000000ff
        /*0338*/ 	.word	0x00000120
        /*033c*/ 	.short	0x0100
        /*033e*/ 	.byte	0x05
	.zero		1


	//   ....[37]....
        /*0340*/ 	.word	0x00000d30
        /*0344*/ 	.word	0x000000ff
        /*0348*/ 	.word	0x00000130
        /*034c*/ 	.short	0x0100
        /*034e*/ 	.byte	0x05
	.zero		1


	//   ....[38]....
        /*0350*/ 	.word	0x00000d40
        /*0354*/ 	.word	0x000000ff
        /*0358*/ 	.word	0x00000128
        /*035c*/ 	.short	0x0100
        /*035e*/ 	.byte	0x05
	.zero		1


	//   ....[39]....
        /*0360*/ 	.word	0x00000d50
        /*0364*/ 	.word	0x000000ff
        /*0368*/ 	.word	0x00000138
        /*036c*/ 	.short	0x0100
        /*036e*/ 	.byte	0x05
	.zero		1


	//   ....[40]....
        /*0370*/ 	.word	0x00001620
        /*0374*/ 	.word	0x00000002
        /*0378*/ 	.word	0x00000130
        /*037c*/ 	.short	0x010a
        /*037e*/ 	.byte	0xff
	.zero		1


	//   ....[41]....
        /*0380*/ 	.word	0x00001650
        /*0384*/ 	.word	0x00000002
        /*0388*/ 	.word	0x00000120
        /*038c*/ 	.short	0x0101
        /*038e*/ 	.byte	0xff
	.zero		1


	//   ....[42]....
        /*0390*/ 	.word	0x00001720
        /*0394*/ 	.word	0x000000ff
        /*0398*/ 	.word	0x00000040
        /*039c*/ 	.short	0x010a
        /*039e*/ 	.byte	0x08
	.zero		1


	//   ....[43]....
        /*03a0*/ 	.word	0x000017c0
        /*03a4*/ 	.word	0x000000ff
        /*03a8*/ 	.word	0x00000040
        /*03ac*/ 	.short	0x010a
        /*03ae*/ 	.byte	0x21
	.zero		1


	//   ....[44]....
        /*03b0*/ 	.word	0x00001910
        /*03b4*/ 	.word	0x000000ff
        /*03b8*/ 	.word	0x00000040
        /*03bc*/ 	.short	0x010a
        /*03be*/ 	.byte	0x08
	.zero		1


	//   ....[45]....
        /*03c0*/ 	.word	0x00001a20
        /*03c4*/ 	.word	0x000000ff
        /*03c8*/ 	.word	0x000000b8
        /*03cc*/ 	.short	0x0101
        /*03ce*/ 	.byte	0x04
	.zero		1


	//   ....[46]....
        /*03d0*/ 	.word	0x00001a40
        /*03d4*/ 	.word	0x000000ff
        /*03d8*/ 	.word	0x00000040
        /*03dc*/ 	.short	0x010a
        /*03de*/ 	.byte	0x08
	.zero		1


	//   ....[47]....
        /*03e0*/ 	.word	0x00001ac0
        /*03e4*/ 	.word	0x000000ff
        /*03e8*/ 	.word	0x00000040
        /*03ec*/ 	.short	0x010a
        /*03ee*/ 	.byte	0x11
	.zero		1


	//   ....[48]....
        /*03f0*/ 	.word	0x00001c10
        /*03f4*/ 	.word	0x000000ff
        /*03f8*/ 	.word	0x00000040
        /*03fc*/ 	.short	0x010a
        /*03fe*/ 	.byte	0x08
	.zero		1


	//   ....[49]....
        /*0400*/ 	.word	0x00001d50
        /*0404*/ 	.word	0x00000002
        /*0408*/ 	.word	0x000000c0
        /*040c*/ 	.short	0x010a
        /*040e*/ 	.byte	0xff
	.zero		1


	//   ....[50]....
        /*0410*/ 	.word	0x00001e10
        /*0414*/ 	.word	0x00000002
        /*0418*/ 	.word	0x00000000
        /*041c*/ 	.short	0x0101
        /*041e*/ 	.byte	0xff
	.zero		1


	//   ....[51]....
        /*0420*/ 	.word	0x00002370
        /*0424*/ 	.word	0x000000ff
        /*0428*/ 	.word	0x00000000
        /*042c*/ 	.short	0x010a
        /*042e*/ 	.byte	0x05
	.zero		1


	//   ....[52]....
        /*0430*/ 	.word	0x00002400
        /*0434*/ 	.word	0x000000ff
        /*0438*/ 	.word	0x00000000
        /*043c*/ 	.short	0x010a
        /*043e*/ 	.byte	0x05
	.zero		1


	//   ....[53]....
        /*0440*/ 	.word	0x00002490
        /*0444*/ 	.word	0x000000ff
        /*0448*/ 	.word	0x00000000
        /*044c*/ 	.short	0x010a
        /*044e*/ 	.byte	0x05
	.zero		1


	//   ....[54]....
        /*0450*/ 	.word	0x00002520
        /*0454*/ 	.word	0x000000ff
        /*0458*/ 	.word	0x00000000
        /*045c*/ 	.short	0x010a
        /*045e*/ 	.byte	0x05
	.zero		1


	//   ....[55]....
        /*0460*/ 	.word	0x000025b0
        /*0464*/ 	.word	0x000000ff
        /*0468*/ 	.word	0x00000000
        /*046c*/ 	.short	0x010a
        /*046e*/ 	.byte	0x05
	.zero		1


	//   ....[56]....
        /*0470*/ 	.word	0x00002640
        /*0474*/ 	.word	0x000000ff
        /*0478*/ 	.word	0x00000000
        /*047c*/ 	.short	0x010a
        /*047e*/ 	.byte	0x05
	.zero		1


	//   ....[57]....
        /*0480*/ 	.word	0x000026d0
        /*0484*/ 	.word	0x000000ff
        /*0488*/ 	.word	0x00000000
        /*048c*/ 	.short	0x010a
        /*048e*/ 	.byte	0x05
	.zero		1


	//   ....[58]....
        /*0490*/ 	.word	0x00002770
        /*0494*/ 	.word	0x00000000
        /*0498*/ 	.word	0x00000000
        /*049c*/ 	.short	0x010a
        /*049e*/ 	.byte	0xff
	.zero		1


	//   ....[59]....
        /*04a0*/ 	.word	0x00002890
        /*04a4*/ 	.word	0x00000000
        /*04a8*/ 	.word	0x00000120
        /*04ac*/ 	.short	0x010a
        /*04ae*/ 	.byte	0xff
	.zero		1


	//   ....[60]....
        /*04b0*/ 	.word	0x00002900
        /*04b4*/ 	.word	0x00000000
        /*04b8*/ 	.word	0x00000000
        /*04bc*/ 	.short	0x0101
        /*04be*/ 	.byte	0xff
	.zero		1


	//   ....[61]....
        /*04c0*/ 	.word	0x00002920
        /*04c4*/ 	.word	0x000000ff
        /*04c8*/ 	.word	0x000000d0
        /*04cc*/ 	.short	0x010a
        /*04ce*/ 	.byte	0x05
	.zero		1


	//   ....[62]....
        /*04d0*/ 	.word	0x00002a40
        /*04d4*/ 	.word	0x00000000
        /*04d8*/ 	.word	0x000000c0
        /*04dc*/ 	.short	0x010a
        /*04de*/ 	.byte	0xff
	.zero		1


	//   ....[63]....
        /*04e0*/ 	.word	0x00002b40
        /*04e4*/ 	.word	0x00000000
        /*04e8*/ 	.word	0x00000000
        /*04ec*/ 	.short	0x0101
        /*04ee*/ 	.byte	0xff
	.zero		1


	//   ....[64]....
        /*04f0*/ 	.word	0x00002bd0
        /*04f4*/ 	.word	0x000000ff
        /*04f8*/ 	.word	0x000000d0
        /*04fc*/ 	.short	0x0106
        /*04fe*/ 	.byte	0x05
	.zero		1


	//   ....[65]....
        /*0500*/ 	.word	0x00002bf0
        /*0504*/ 	.word	0x000000ff
        /*0508*/ 	.word	0x000000d0
        /*050c*/ 	.short	0x010a
        /*050e*/ 	.byte	0x05
	.zero		1


	//   ....[66]....
        /*0510*/ 	.word	0x00002c80
        /*0514*/ 	.word	0x000000ff
        /*0518*/ 	.word	0x000000d0
        /*051c*/ 	.short	0x0106
        /*051e*/ 	.byte	0x04
	.zero		1


	//   ....[67]....
        /*0520*/ 	.word	0x00002cc0
        /*0524*/ 	.word	0x00000000
        /*0528*/ 	.word	0x000000d0
        /*052c*/ 	.short	0x010a
        /*052e*/ 	.byte	0xff
	.zero		1


	//   ....[68]....
        /*0530*/ 	.word	0x00003200
        /*0534*/ 	.word	0x00000000
        /*0538*/ 	.word	0x000000c0
        /*053c*/ 	.short	0x010a
        /*053e*/ 	.byte	0xff
	.zero		1


	//   ....[69]....
        /*0540*/ 	.word	0x00003310
        /*0544*/ 	.word	0x00000003
        /*0548*/ 	.word	0x00000000
        /*054c*/ 	.short	0x0101
        /*054e*/ 	.byte	0xff
	.zero		1


	//   ....[70]....
        /*0550*/ 	.word	0x00003320
        /*0554*/ 	.word	0x000000ff
        /*0558*/ 	.word	0x00000000
        /*055c*/ 	.short	0x010a
        /*055e*/ 	.byte	0x06
	.zero		1


	//   ....[71]....
        /*0560*/ 	.word	0x00003340
        /*0564*/ 	.word	0x000000ff
        /*0568*/ 	.word	0x00000100
        /*056c*/ 	.short	0x010a
        /*056e*/ 	.byte	0x07
	.zero		1


	//   ....[72]....
        /*0570*/ 	.word	0x00003410
        /*0574*/ 	.word	0x000000ff
        /*0578*/ 	.word	0x00000000
        /*057c*/ 	.short	0x010a
        /*057e*/ 	.byte	0x06
	.zero		1


	//   ....[73]....
        /*0580*/ 	.word	0x00003540
        /*0584*/ 	.word	0x000000ff
        /*0588*/ 	.word	0x00000000
        /*058c*/ 	.short	0x010a
        /*058e*/ 	.byte	0x1a
	.zero		1


	//   ....[74]....
        /*0590*/ 	.word	0x000037e0
        /*0594*/ 	.word	0x000000ff
        /*0598*/ 	.word	0x00000000
        /*059c*/ 	.short	0x010a
        /*059e*/ 	.byte	0x06
	.zero		1


	//   ....[75]....
        /*05a0*/ 	.word	0x00003870
        /*05a4*/ 	.word	0x000000ff
        /*05a8*/ 	.word	0x00000000
        /*05ac*/ 	.short	0x010a
        /*05ae*/ 	.byte	0x06
	.zero		1


	//   ....[76]....
        /*05b0*/ 	.word	0x00003900
        /*05b4*/ 	.word	0x000000ff
        /*05b8*/ 	.word	0x00000000
        /*05bc*/ 	.short	0x010a
        /*05be*/ 	.byte	0x06
	.zero		1


	//   ....[77]....
        /*05c0*/ 	.word	0x00003990
        /*05c4*/ 	.word	0x000000ff
        /*05c8*/ 	.word	0x00000000
        /*05cc*/ 	.short	0x010a
        /*05ce*/ 	.byte	0x07
	.zero		1


	//   ....[78]....
        /*05d0*/ 	.word	0x00003dd0
        /*05d4*/ 	.word	0x00000000
        /*05d8*/ 	.word	0x000000c0
        /*05dc*/ 	.short	0x010a
        /*05de*/ 	.byte	0xff
	.zero		1


	//   ....[79]....
        /*05e0*/ 	.word	0x00003e90
        /*05e4*/ 	.word	0x00000000
        /*05e8*/ 	.word	0x00000000
        /*05ec*/ 	.short	0x0101
        /*05ee*/ 	.byte	0xff
	.zero		1


	//   ....[80]....
        /*05f0*/ 	.word	0x000041b0
        /*05f4*/ 	.word	0x000000ff
        /*05f8*/ 	.word	0x000000b8
        /*05fc*/ 	.short	0x010a
        /*05fe*/ 	.byte	0x07
	.zero		1


	//   ....[81]....
        /*0600*/ 	.word	0x000043d0
        /*0604*/ 	.word	0x000000ff
        /*0608*/ 	.word	0x00000098
        /*060c*/ 	.short	0x010a
        /*060e*/ 	.byte	0x0f
	.zero		1


	//   ....[82]....
        /*0610*/ 	.word	0x000045d0
        /*0614*/ 	.word	0x000000ff
        /*0618*/ 	.word	0x00000080
        /*061c*/ 	.short	0x010b
        /*061e*/ 	.byte	0x0f
	.zero		1


	//   ....[83]....
        /*0620*/ 	.word	0x00004620
        /*0624*/ 	.word	0x000000ff
        /*0628*/ 	.word	0x00000000
        /*062c*/ 	.short	0x0101
        /*062e*/ 	.byte	0x10
	.zero		1


	//   ....[84]....
        /*0630*/ 	.word	0x00004660
        /*0634*/ 	.word	0x000000ff
        /*0638*/ 	.word	0x00000098
        /*063c*/ 	.short	0x010a
        /*063e*/ 	.byte	0x0d
	.zero		1


	//   ....[85]....
        /*0640*/ 	.word	0x000048a0
        /*0644*/ 	.word	0x000000ff
        /*0648*/ 	.word	0x00000080
        /*064c*/ 	.short	0x010b
        /*064e*/ 	.byte	0x0d
	.zero		1


	//   ....[86]....
        /*0650*/ 	.word	0x00004910
        /*0654*/ 	.word	0x000000ff
        /*0658*/ 	.word	0x00000000
        /*065c*/ 	.short	0x0101
        /*065e*/ 	.byte	0x0f
	.zero		1


	//   ....[87]....
        /*0660*/ 	.word	0x00004960
        /*0664*/ 	.word	0x000000ff
        /*0668*/ 	.word	0x00000000
        /*066c*/ 	.short	0x010a
        /*066e*/ 	.byte	0x04
	.zero		1


	//   ....[88]....
        /*0670*/ 	.word	0x000049f0
        /*0674*/ 	.word	0x000000ff
        /*0678*/ 	.word	0x00000000
        /*067c*/ 	.short	0x010a
        /*067e*/ 	.byte	0x04
	.zero		1


	//   ....[89]....
        /*0680*/ 	.word	0x00004a90
        /*0684*/ 	.word	0x00000000
        /*0688*/ 	.word	0x00000000
        /*068c*/ 	.short	0x010a
        /*068e*/ 	.byte	0xff
	.zero		1


	//   ....[90]....
        /*0690*/ 	.word	0x00004dd0
        /*0694*/ 	.word	0x00000000
        /*0698*/ 	.word	0x000000c0
        /*069c*/ 	.short	0x010a
        /*069e*/ 	.byte	0xff
	.zero		1


	//   ....[91]....
        /*06a0*/ 	.word	0x00004ee0
        /*06a4*/ 	.word	0x00000000
        /*06a8*/ 	.word	0x00000000
        /*06ac*/ 	.short	0x0101
        /*06ae*/ 	.byte	0xff
	.zero		1


	//   ....[92]....
        /*06b0*/ 	.word	0x00005980
        /*06b4*/ 	.word	0x00000000
        /*06b8*/ 	.word	0x00000080
        /*06bc*/ 	.short	0x010a
        /*06be*/ 	.byte	0xff
	.zero		1


	//   ....[93]....
        /*06c0*/ 	.word	0x000059f0
        /*06c4*/ 	.word	0x00000049
        /*06c8*/ 	.word	0x000000e0
        /*06cc*/ 	.short	0x010a
        /*06ce*/ 	.byte	0xff
	.zero		1


	//   ....[94]....
        /*06d0*/ 	.word	0x00005ae0
        /*06d4*/ 	.word	0x00000000
        /*06d8*/ 	.word	0x00000080
        /*06dc*/ 	.short	0x010a
        /*06de*/ 	.byte	0xff
	.zero		1


	//   ....[95]....
        /*06e0*/ 	.word	0x00005c10
        /*06e4*/ 	.word	0x00000049
        /*06e8*/ 	.word	0x000000e0
        /*06ec*/ 	.short	0x010a
        /*06ee*/ 	.byte	0xff
	.zero		1


	//   ....[96]....
        /*06f0*/ 	.word	0x00006720
        /*06f4*/ 	.word	0x00000000
        /*06f8*/ 	.word	0x00000000
        /*06fc*/ 	.short	0x0101
        /*06fe*/ 	.byte	0xff
	.zero		1


	//   ....[97]....
        /*0700*/ 	.word	0x00006730
        /*0704*/ 	.word	0x00000002
        /*0708*/ 	.word	0x00000080
        /*070c*/ 	.short	0x010a
        /*070e*/ 	.byte	0xff
	.zero		1


	//   ....[98]....
        /*0710*/ 	.word	0x00006800
        /*0714*/ 	.word	0x00000002
        /*0718*/ 	.word	0x00000080
        /*071c*/ 	.short	0x010a
        /*071e*/ 	.byte	0xff
	.zero		1


	//   ....[99]....
        /*0720*/ 	.word	0x00006b70
        /*0724*/ 	.word	0x000000ff
        /*0728*/ 	.word	0x00000000
        /*072c*/ 	.short	0x0101
        /*072e*/ 	.byte	0x05
	.zero		1


	//   ....[100]....
        /*0730*/ 	.word	0x000074a0
        /*0734*/ 	.word	0x00000000
        /*0738*/ 	.word	0x00000000
        /*073c*/ 	.short	0x0101
        /*073e*/ 	.byte	0xff
	.zero		1


	//   ....[101]....
        /*0740*/ 	.word	0x00007710
        /*0744*/ 	.word	0x000000ff
        /*0748*/ 	.word	0x00000000
        /*074c*/ 	.short	0x0101
        /*074e*/ 	.byte	0x04
	.zero		1


	//   ....[102]....
        /*0750*/ 	.word	0x00007730
        /*0754*/ 	.word	0x00000002
        /*0758*/ 	.word	0x00000130
        /*075c*/ 	.short	0x010a
        /*075e*/ 	.byte	0xff
	.zero		1


	//   ....[103]....
        /*0760*/ 	.word	0x00007790
        /*0764*/ 	.word	0x00000002
        /*0768*/ 	.word	0x00000040
        /*076c*/ 	.short	0x010a
        /*076e*/ 	.byte	0xff
	.zero		1


	//   ....[104]....
        /*0770*/ 	.word	0x000077f0
        /*0774*/ 	.word	0x00000002
        /*0778*/ 	.word	0x00000040
        /*077c*/ 	.short	0x010a
        /*077e*/ 	.byte	0xff
	.zero		1


	//   ....[105]....
        /*0780*/ 	.word	0x00007840
        /*0784*/ 	.word	0x00000002
        /*0788*/ 	.word	0x000000c0
        /*078c*/ 	.short	0x010a
        /*078e*/ 	.byte	0xff
	.zero		1


	//   ....[106]....
        /*0790*/ 	.word	0x000078a0
        /*0794*/ 	.word	0x00000000
        /*0798*/ 	.word	0x00000000
        /*079c*/ 	.short	0x010a
        /*079e*/ 	.byte	0xff
	.zero		1


	//   ....[107]....
        /*07a0*/ 	.word	0x00007900
        /*07a4*/ 	.word	0x00000000
        /*07a8*/ 	.word	0x00000000
        /*07ac*/ 	.short	0x010a
        /*07ae*/ 	.byte	0xff
	.zero		1


	//   ....[108]....
        /*07b0*/ 	.word	0x00007960
        /*07b4*/ 	.word	0x00000000
        /*07b8*/ 	.word	0x00000000
        /*07bc*/ 	.short	0x010a
        /*07be*/ 	.byte	0xff
	.zero		1


	//   ....[109]....
        /*07c0*/ 	.word	0x000079c0
        /*07c4*/ 	.word	0x00000000
        /*07c8*/ 	.word	0x00000000
        /*07cc*/ 	.short	0x010a
        /*07ce*/ 	.byte	0xff
	.zero		1


	//   ....[110]....
        /*07d0*/ 	.word	0x00007a20
        /*07d4*/ 	.word	0x00000000
        /*07d8*/ 	.word	0x00000000
        /*07dc*/ 	.short	0x010a
        /*07de*/ 	.byte	0xff
	.zero		1


	//   ....[111]....
        /*07e0*/ 	.word	0x00007a80
        /*07e4*/ 	.word	0x00000000
        /*07e8*/ 	.word	0x00000000
        /*07ec*/ 	.short	0x010a
        /*07ee*/ 	.byte	0xff
	.zero		1


	//   ....[112]....
        /*07f0*/ 	.word	0x00007ae0
        /*07f4*/ 	.word	0x00000000
        /*07f8*/ 	.word	0x00000000
        /*07fc*/ 	.short	0x010a
        /*07fe*/ 	.byte	0xff
	.zero		1


	//   ....[113]....
        /*0800*/ 	.word	0x00007b30
        /*0804*/ 	.word	0x00000000
        /*0808*/ 	.word	0x00000120
        /*080c*/ 	.short	0x010a
        /*080e*/ 	.byte	0xff
	.zero		1


	//   ....[114]....
        /*0810*/ 	.word	0x00007b90
        /*0814*/ 	.word	0x00000000
        /*0818*/ 	.word	0x000000d0
        /*081c*/ 	.short	0x010a
        /*081e*/ 	.byte	0xff
	.zero		1


	//   ....[115]....
        /*0820*/ 	.word	0x00007be0
        /*0824*/ 	.word	0x00000000
        /*0828*/ 	.word	0x000000c0
        /*082c*/ 	.short	0x010a
        /*082e*/ 	.byte	0xff
	.zero		1


	//   ....[116]....
        /*0830*/ 	.word	0x00007c40
        /*0834*/ 	.word	0x00000000
        /*0838*/ 	.word	0x000000d0
        /*083c*/ 	.short	0x010a
        /*083e*/ 	.byte	0xff
	.zero		1


	//   ....[117]....
        /*0840*/ 	.word	0x00007c90
        /*0844*/ 	.word	0x00000000
        /*0848*/ 	.word	0x000000c0
        /*084c*/ 	.short	0x010a
        /*084e*/ 	.byte	0xff
	.zero		1


	//   ....[118]....
        /*0850*/ 	.word	0x00007cf0
        /*0854*/ 	.word	0x00000002
        /*0858*/ 	.word	0x00000100
        /*085c*/ 	.short	0x010a
        /*085e*/ 	.byte	0xff
	.zero		1


	//   ....[119]....
        /*0860*/ 	.word	0x00007d50
        /*0864*/ 	.word	0x00000000
        /*0868*/ 	.word	0x00000000
        /*086c*/ 	.short	0x010a
        /*086e*/ 	.byte	0xff
	.zero		1


	//   ....[120]....
        /*0870*/ 	.word	0x00007db0
        /*0874*/ 	.word	0x00000000
        /*0878*/ 	.word	0x00000000
        /*087c*/ 	.short	0x010a
        /*087e*/ 	.byte	0xff
	.zero		1


	//   ....[121]....
        /*0880*/ 	.word	0x00007e10
        /*0884*/ 	.word	0x00000000
        /*0888*/ 	.word	0x00000000
        /*088c*/ 	.short	0x010a
        /*088e*/ 	.byte	0xff
	.zero		1


	//   ....[122]....
        /*0890*/ 	.word	0x00007e70
        /*0894*/ 	.word	0x00000000
        /*0898*/ 	.word	0x00000000
        /*089c*/ 	.short	0x010a
        /*089e*/ 	.byte	0xff
	.zero		1


	//   ....[123]....
        /*08a0*/ 	.word	0x00007ed0
        /*08a4*/ 	.word	0x00000000
        /*08a8*/ 	.word	0x00000000
        /*08ac*/ 	.short	0x010a
        /*08ae*/ 	.byte	0xff
	.zero		1


	//   ....[124]....
        /*08b0*/ 	.word	0x00007f20
        /*08b4*/ 	.word	0x00000000
        /*08b8*/ 	.word	0x000000c0
        /*08bc*/ 	.short	0x010a
        /*08be*/ 	.byte	0xff
	.zero		1


	//   ....[125]....
        /*08c0*/ 	.word	0x00007f80
        /*08c4*/ 	.word	0x00000000
        /*08c8*/ 	.word	0x000000b8
        /*08cc*/ 	.short	0x010a
        /*08ce*/ 	.byte	0xff
	.zero		1


	//   ....[126]....
        /*08d0*/ 	.word	0x00007fe0
        /*08d4*/ 	.word	0x00000000
        /*08d8*/ 	.word	0x00000098
        /*08dc*/ 	.short	0x010a
        /*08de*/ 	.byte	0xff
	.zero		1


	//   ....[127]....
        /*08e0*/ 	.word	0x00008040
        /*08e4*/ 	.word	0x00000000
        /*08e8*/ 	.word	0x00000098
        /*08ec*/ 	.short	0x010a
        /*08ee*/ 	.byte	0xff
	.zero		1


	//   ....[128]....
        /*08f0*/ 	.word	0x000080a0
        /*08f4*/ 	.word	0x00000000
        /*08f8*/ 	.word	0x00000000
        /*08fc*/ 	.short	0x010a
        /*08fe*/ 	.byte	0xff
	.zero		1


	//   ....[129]....
        /*0900*/ 	.word	0x00008100
        /*0904*/ 	.word	0x00000000
        /*0908*/ 	.word	0x00000000
        /*090c*/ 	.short	0x010a
        /*090e*/ 	.byte	0xff
	.zero		1


	//   ....[130]....
        /*0910*/ 	.word	0x00008150
        /*0914*/ 	.word	0x00000000
        /*0918*/ 	.word	0x000000c0
        /*091c*/ 	.short	0x010a
        /*091e*/ 	.byte	0xff
	.zero		1


	//   ....[131]....
        /*0920*/ 	.word	0x000081a0
        /*0924*/ 	.word	0x00000000
        /*0928*/ 	.word	0x00000080
        /*092c*/ 	.short	0x010a
        /*092e*/ 	.byte	0xff
	.zero		1


	//   ....[132]....
        /*0930*/ 	.word	0x000081f0
        /*0934*/ 	.word	0x00000049
        /*0938*/ 	.word	0x000000e0
        /*093c*/ 	.short	0x010a
        /*093e*/ 	.byte	0xff
	.zero		1


	//   ....[133]....
        /*0940*/ 	.word	0x00008240
        /*0944*/ 	.word	0x00000002
        /*0948*/ 	.word	0x00000080
        /*094c*/ 	.short	0x010a
        /*094e*/ 	.byte	0xff
	.zero		1


	//----- nvinfo : EIATTR_NUM_MBARRIERS
	.align		4
.L_47:
        /*0950*/ 	.byte	0x03, 0x38
        /*0952*/ 	.short	0x0028


	//----- nvinfo : EIATTR_EXIT_INSTR_OFFSETS
	.align		4
        /*0954*/ 	.byte	0x04, 0x1c
        /*0956*/ 	.short	(.L_49 - .L_48)


	//   ....[0]....
.L_48:
        /*0958*/ 	.word	0x000027a0


	//   ....[1]....
        /*095c*/ 	.word	0x00002c90


	//   ....[2]....
        /*0960*/ 	.word	0x00002cf0


	//   ....[3]....
        /*0964*/ 	.word	0x00003bf0


	//   ....[4]....
        /*0968*/ 	.word	0x00004ac0


	//   ....[5]....
        /*096c*/ 	.word	0x00004b00


	//   ....[6]....
        /*0970*/ 	.word	0x00007600


	//   ....[7]....
        /*0974*/ 	.word	0x00007680


	//   ....[8]....
        /*0978*/ 	.word	0x000076b0


	//   ....[9]....
        /*097c*/ 	.word	0x00007720


	//----- nvinfo : EIATTR_MAX_THREADS
	.align		4
.L_49:
        /*0980*/ 	.byte	0x04, 0x05
        /*0982*/ 	.short	(.L_51 - .L_50)
.L_50:
        /*0984*/ 	.word	0x00000100
        /*0988*/ 	.word	0x00000001
        /*098c*/ 	.word	0x00000001


	//----- nvinfo : EIATTR_CRS_STACK_SIZE
	.align		4
.L_51:
        /*0990*/ 	.byte	0x04, 0x1e
        /*0992*/ 	.short	(.L_53 - .L_52)
.L_52:
        /*0994*/ 	.word	0x00000000


	//----- nvinfo : EIATTR_CBANK_PARAM_SIZE
	.align		4
.L_53:
        /*0998*/ 	.byte	0x03, 0x19
        /*099a*/ 	.short	0x0800


	//----- nvinfo : EIATTR_PARAM_CBANK
	.align		4
        /*099c*/ 	.byte	0x04, 0x0a
        /*099e*/ 	.short	(.L_55 - .L_54)
	.align		4
.L_54:
        /*09a0*/ 	.word	index@(.nv.constant0._ZN7cutlass13device_kernelINS_4gemm6kernel13GemmUniversalIN4cute5tupleIJiiiiEEENS1_10collective13CollectiveMmaINS1_35MainloopSm100TmaUmmaWarpSpecializedILi8ELi2ELi4ENS5_IJNS4_1CILi1EEESB_SB_EEEEENS5_IJNSA_ILi128EEENSA_ILi64EEESF_EEENS_10bfloat16_tENS5_IJlSB_lEEESH_SI_NS4_8TiledMMAINS4_8MMA_AtomIJNS4_20SM100_MMA_F16BF16_SSISH_SH_fLi128ELi64ELNS4_4UMMA5MajorE0ELSN_0ELNSM_7ScaleInE0ELSO_0EEEEEENS4_6LayoutISC_NS5_IJNSA_ILi0EEESS_SS_EEEEENS5_IJNS4_10UnderscoreESV_SV_EEEEENS4_13SM90_TMA_LOADENS4_14ComposedLayoutINS4_7SwizzleILi3ELi4ELi3EEENS4_18smem_ptr_flag_bitsILi16EEENSR_INS5_IJNSA_ILi8EEESF_EEENS5_IJSF_SB_EEEEEEEvNS4_8identityESY_S18_vS19_EENS_8epilogue10collective18CollectiveEpilogueINS1B_23Sm100TmaWarpSpecializedILi3ELi2ELi32ELb1ELb0EEEJSG_NS5_IJNSR_ISE_SB_EENSR_INSA_ILi32EEESB_EEEEESH_SI_SH_SI_NS1B_6fusion15FusionCallbacksIS1F_NS1K_17LinearCombinationISH_fSH_fLNS_15FloatRoundStyleE2EEESG_S1J_JEEENS4_5SM1004TMEM4LOAD26SM100_TMEM_LOAD_32dp32b32xESY_NSZ_INS10_ILi2ELi4ELi3EEES13_NSR_INS5_IJS14_S1H_EEENS5_IJS1H_SB_EEEEEEENS4_39AutoVectorizingCopyWithAssumedAlignmentILi128EEENS4_14SM90_TMA_STOREES1Y_S20_S20_EEEvvEEEEvNT_6ParamsE)
        /*09a4*/ 	.short	0x0380
        /*09a6*/ 	.short	0x0800


	//----- nvinfo : EIATTR_SW_WAR
	.align		4
.L_55:
        /*09a8*/ 	.byte	0x04, 0x36
        /*09aa*/ 	.short	(.L_57 - .L_56)
.L_56:
        /*09ac*/ 	.word	0x00000008
.L_57:


//--------------------- .nv.callgraph             --------------------------
	.section	.nv.callgraph,"",@"SHT_CUDA_CALLGRAPH"
	.align	4
	.sectionentsize	8
	.align		4
        /*0000*/ 	.word	0x00000000
	.align		4
        /*0004*/ 	.word	0xffffffff
	.align		4
        /*0008*/ 	.word	index@(_ZN7cutlass13device_kernelINS_4gemm6kernel13GemmUniversalIN4cute5tupleIJiiiiEEENS1_10collective13CollectiveMmaINS1_35MainloopSm100TmaUmmaWarpSpecializedILi8ELi2ELi4ENS5_IJNS4_1CILi1EEESB_SB_EEEEENS5_IJNSA_ILi128EEENSA_ILi64EEESF_EEENS_10bfloat16_tENS5_IJlSB_lEEESH_SI_NS4_8TiledMMAINS4_8MMA_AtomIJNS4_20SM100_MMA_F16BF16_SSISH_SH_fLi128ELi64ELNS4_4UMMA5MajorE0ELSN_0ELNSM_7ScaleInE0ELSO_0EEEEEENS4_6LayoutISC_NS5_IJNSA_ILi0EEESS_SS_EEEEENS5_IJNS4_10UnderscoreESV_SV_EEEEENS4_13SM90_TMA_LOADENS4_14ComposedLayoutINS4_7SwizzleILi3ELi4ELi3EEENS4_18smem_ptr_flag_bitsILi16EEENSR_INS5_IJNSA_ILi8EEESF_EEENS5_IJSF_SB_EEEEEEEvNS4_8identityESY_S18_vS19_EENS_8epilogue10collective18CollectiveEpilogueINS1B_23Sm100TmaWarpSpecializedILi3ELi2ELi32ELb1ELb0EEEJSG_NS5_IJNSR_ISE_SB_EENSR_INSA_ILi32EEESB_EEEEESH_SI_SH_SI_NS1B_6fusion15FusionCallbacksIS1F_NS1K_17LinearCombinationISH_fSH_fLNS_15FloatRoundStyleE2EEESG_S1J_JEEENS4_5SM1004TMEM4LOAD26SM100_TMEM_LOAD_32dp32b32xESY_NSZ_INS10_ILi2ELi4ELi3EEES13_NSR_INS5_IJS14_S1H_EEENS5_IJS1H_SB_EEEEEEENS4_39AutoVectorizingCopyWithAssumedAlignmentILi128EEENS4_14SM90_TMA_STOREES1Y_S20_S20_EEEvvEEEEvNT_6ParamsE)
	.align		4
        /*000c*/ 	.word	index@(__assertfail)
	.align		4
        /*0010*/ 	.word	0x00000000
	.align		4
        /*0014*/ 	.word	0xfffffffe
	.align		4
        /*0018*/ 	.word	0x00000000
	.align		4
        /*001c*/ 	.word	0xfffffffd
	.align		4
        /*0020*/ 	.word	0x00000000
	.align		4
        /*0024*/ 	.word	0xfffffffc


//--------------------- .nv.constant4             --------------------------
	.section	.nv.constant4,"a",@progbits
	.align	8
	.align		8
.nv.constant4:
        /*0000*/ 	.dword	__assertfail
	.align		8
        /*0008*/ 	.dword	__unnamed_1
	.align		8
        /*0010*/ 	.dword	__unnamed_2
	.align		8
        /*0018*/ 	.dword	_ZN39_INTERNAL_b7b8112b_4_k_cu_dfbb9039_26754cuda3std3__45__cpo5beginE
	.align		8
        /*0020*/ 	.dword	_ZN39_INTERNAL_b7b8112b_4_k_cu_dfbb9039_26754cuda3std3__45__cpo3endE
	.align		8
        /*0028*/ 	.dword	_ZN39_INTERNAL_b7b8112b_4_k_cu_dfbb9039_26754cuda3std3__45__cpo6cbeginE
	.align		8
        /*0030*/ 	.dword	_ZN39_INTERNAL_b7b8112b_4_k_cu_dfbb9039_26754cuda3std3__45__cpo4cendE
	.align		8
        /*0038*/ 	.dword	_ZN39_INTERNAL_b7b8112b_4_k_cu_dfbb9039_26754cuda3std3__441_GLOBAL__N__b7b8112b_4_k_cu_dfbb9039_26756ignoreE
	.align		8
        /*0040*/ 	.dword	_ZN39_INTERNAL_b7b8112b_4_k_cu_dfbb9039_26754cuda3std3__419piecewise_constructE
	.align		8
        /*0048*/ 	.dword	_ZN39_INTERNAL_b7b8112b_4_k_cu_dfbb9039_26754cuda3std3__48in_placeE
	.align		8
        /*0050*/ 	.dword	_ZN39_INTERNAL_b7b8112b_4_k_cu_dfbb9039_26754cuda3std6ranges3__45__cpo4swapE
	.align		8
        /*0058*/ 	.dword	_ZN39_INTERNAL_b7b8112b_4_k_cu_dfbb9039_26754cuda3std6ranges3__45__cpo9iter_moveE
	.align		8
        /*0060*/ 	.dword	_ZN39_INTERNAL_b7b8112b_4_k_cu_dfbb9039_26754cute7productE
	.align		8
        /*0068*/ 	.dword	_ZN39_INTERNAL_b7b8112b_4_k_cu_dfbb9039_26754cute1_E
	.align		8
        /*0070*/ 	.dword	$str$25
	.align		8
        /*0078*/ 	.dword	$str$26
	.align		8
        /*0080*/ 	.dword	$str$27
	.align		8
        /*0088*/ 	.dword	$str$28


//--------------------- .text._ZN7cutlass13device_kernelINS_4gemm6kernel13GemmUniversalIN4cute5tupleIJiiiiEEENS1_10collective13CollectiveMmaINS1_35MainloopSm100TmaUmmaWarpSpecializedILi8ELi2ELi4ENS5_IJNS4_1CILi1EEESB_SB_EEEEENS5_IJNSA_ILi128EEENSA_ILi64EEESF_EEENS_10bfloat16_tENS5_IJlSB_lEEESH_SI_NS4_8TiledMMAINS4_8MMA_AtomIJNS4_20SM100_MMA_F16BF16_SSISH_SH_fLi128ELi64ELNS4_4UMMA5MajorE0ELSN_0ELNSM_7ScaleInE0ELSO_0EEEEEENS4_6LayoutISC_NS5_IJNSA_ILi0EEESS_SS_EEEEENS5_IJNS4_10UnderscoreESV_SV_EEEEENS4_13SM90_TMA_LOADENS4_14ComposedLayoutINS4_7SwizzleILi3ELi4ELi3EEENS4_18smem_ptr_flag_bitsILi16EEENSR_INS5_IJNSA_ILi8EEESF_EEENS5_IJSF_SB_EEEEEEEvNS4_8identityESY_S18_vS19_EENS_8epilogue10collective18CollectiveEpilogueINS1B_23Sm100TmaWarpSpecializedILi3ELi2ELi32ELb1ELb0EEEJSG_NS5_IJNSR_ISE_SB_EENSR_INSA_ILi32EEESB_EEEEESH_SI_SH_SI_NS1B_6fusion15FusionCallbacksIS1F_NS1K_17LinearCombinationISH_fSH_fLNS_15FloatRoundStyleE2EEESG_S1J_JEEENS4_5SM1004TMEM4LOAD26SM100_TMEM_LOAD_32dp32b32xESY_NSZ_INS10_ILi2ELi4ELi3EEES13_NSR_INS5_IJS14_S1H_EEENS5_IJS1H_SB_EEEEEEENS4_39AutoVectorizingCopyWithAssumedAlignmentILi128EEENS4_14SM90_TMA_STOREES1Y_S20_S20_EEEvvEEEEvNT_6ParamsE --------------------------
	.section	.text._ZN7cutlass13device_kernelINS_4gemm6kernel13GemmUniversalIN4cute5tupleIJiiiiEEENS1_10collective13CollectiveMmaINS1_35MainloopSm100TmaUmmaWarpSpecializedILi8ELi2ELi4ENS5_IJNS4_1CILi1EEESB_SB_EEEEENS5_IJNSA_ILi128EEENSA_ILi64EEESF_EEENS_10bfloat16_tENS5_IJlSB_lEEESH_SI_NS4_8TiledMMAINS4_8MMA_AtomIJNS4_20SM100_MMA_F16BF16_SSISH_SH_fLi128ELi64ELNS4_4UMMA5MajorE0ELSN_0ELNSM_7ScaleInE0ELSO_0EEEEEENS4_6LayoutISC_NS5_IJNSA_ILi0EEESS_SS_EEEEENS5_IJNS4_10UnderscoreESV_SV_EEEEENS4_13SM90_TMA_LOADENS4_14ComposedLayoutINS4_7SwizzleILi3ELi4ELi3EEENS4_18smem_ptr_flag_bitsILi16EEENSR_INS5_IJNSA_ILi8EEESF_EEENS5_IJSF_SB_EEEEEEEvNS4_8identityESY_S18_vS19_EENS_8epilogue10collective18CollectiveEpilogueINS1B_23Sm100TmaWarpSpecializedILi3ELi2ELi32ELb1ELb0EEEJSG_NS5_IJNSR_ISE_SB_EENSR_INSA_ILi32EEESB_EEEEESH_SI_SH_SI_NS1B_6fusion15FusionCallbacksIS1F_NS1K_17LinearCombinationISH_fSH_fLNS_15FloatRoundStyleE2EEESG_S1J_JEEENS4_5SM1004TMEM4LOAD26SM100_TMEM_LOAD_32dp32b32xESY_NSZ_INS10_ILi2ELi4ELi3EEES13_NSR_INS5_IJS14_S1H_EEENS5_IJS1H_SB_EEEEEEENS4_39AutoVectorizingCopyWithAssumedAlignmentILi128EEENS4_14SM90_TMA_STOREES1Y_S20_S20_EEEvvEEEEvNT_6ParamsE,"ax",@progbits
	.align	128
.text._ZN7cutlass13device_kernelINS_4gemm6kernel13GemmUniversalIN4cute5tupleIJiiiiEEENS1_10collective13CollectiveMmaINS1_35MainloopSm100TmaUmmaWarpSpecializedILi8ELi2ELi4ENS5_IJNS4_1CILi1EEESB_SB_EEEEENS5_IJNSA_ILi128EEENSA_ILi64EEESF_EEENS_10bfloat16_tENS5_IJlSB_lEEESH_SI_NS4_8TiledMMAINS4_8MMA_AtomIJNS4_20SM100_MMA_F16BF16_SSISH_SH_fLi128ELi64ELNS4_4UMMA5MajorE0ELSN_0ELNSM_7ScaleInE0ELSO_0EEEEEENS4_6LayoutISC_NS5_IJNSA_ILi0EEESS_SS_EEEEENS5_IJNS4_10UnderscoreESV_SV_EEEEENS4_13SM90_TMA_LOADENS4_14ComposedLayoutINS4_7SwizzleILi3ELi4ELi3EEENS4_18smem_ptr_flag_bitsILi16EEENSR_INS5_IJNSA_ILi8EEESF_EEENS5_IJSF_SB_EEEEEEEvNS4_8identityESY_S18_vS19_EENS_8epilogue10collective18CollectiveEpilogueINS1B_23Sm100TmaWarpSpecializedILi3ELi2ELi32ELb1ELb0EEEJSG_NS5_IJNSR_ISE_SB_EENSR_INSA_ILi32EEESB_EEEEESH_SI_SH_SI_NS1B_6fusion15FusionCallbacksIS1F_NS1K_17LinearCombinationISH_fSH_fLNS_15FloatRoundStyleE2EEESG_S1J_JEEENS4_5SM1004TMEM4LOAD26SM100_TMEM_LOAD_32dp32b32xESY_NSZ_INS10_ILi2ELi4ELi3EEES13_NSR_INS5_IJS14_S1H_EEENS5_IJS1H_SB_EEEEEEENS4_39AutoVectorizingCopyWithAssumedAlignmentILi128EEENS4_14SM90_TMA_STOREES1Y_S20_S20_EEEvvEEEEvNT_6ParamsE:
        .type           _ZN7cutlass13device_kernelINS_4gemm6kernel13GemmUniversalIN4cute5tupleIJiiiiEEENS1_10collective13CollectiveMmaINS1_35MainloopSm100TmaUmmaWarpSpecializedILi8ELi2ELi4ENS5_IJNS4_1CILi1EEESB_SB_EEEEENS5_IJNSA_ILi128EEENSA_ILi64EEESF_EEENS_10bfloat16_tENS5_IJlSB_lEEESH_SI_NS4_8TiledMMAINS4_8MMA_AtomIJNS4_20SM100_MMA_F16BF16_SSISH_SH_fLi128ELi64ELNS4_4UMMA5MajorE0ELSN_0ELNSM_7ScaleInE0ELSO_0EEEEEENS4_6LayoutISC_NS5_IJNSA_ILi0EEESS_SS_EEEEENS5_IJNS4_10UnderscoreESV_SV_EEEEENS4_13SM90_TMA_LOADENS4_14ComposedLayoutINS4_7SwizzleILi3ELi4ELi3EEENS4_18smem_ptr_flag_bitsILi16EEENSR_INS5_IJNSA_ILi8EEESF_EEENS5_IJSF_SB_EEEEEEEvNS4_8identityESY_S18_vS19_EENS_8epilogue10collective18CollectiveEpilogueINS1B_23Sm100TmaWarpSpecializedILi3ELi2ELi32ELb1ELb0EEEJSG_NS5_IJNSR_ISE_SB_EENSR_INSA_ILi32EEESB_EEEEESH_SI_SH_SI_NS1B_6fusion15FusionCallbacksIS1F_NS1K_17LinearCombinationISH_fSH_fLNS_15FloatRoundStyleE2EEESG_S1J_JEEENS4_5SM1004TMEM4LOAD26SM100_TMEM_LOAD_32dp32b32xESY_NSZ_INS10_ILi2ELi4ELi3EEES13_NSR_INS5_IJS14_S1H_EEENS5_IJS1H_SB_EEEEEEENS4_39AutoVectorizingCopyWithAssumedAlignmentILi128EEENS4_14SM90_TMA_STOREES1Y_S20_S20_EEEvvEEEEvNT_6ParamsE,@function
        .size           _ZN7cutlass13device_kernelINS_4gemm6kernel13GemmUniversalIN4cute5tupleIJiiiiEEENS1_10collective13CollectiveMmaINS1_35MainloopSm100TmaUmmaWarpSpecializedILi8ELi2ELi4ENS5_IJNS4_1CILi1EEESB_SB_EEEEENS5_IJNSA_ILi128EEENSA_ILi64EEESF_EEENS_10bfloat16_tENS5_IJlSB_lEEESH_SI_NS4_8TiledMMAINS4_8MMA_AtomIJNS4_20SM100_MMA_F16BF16_SSISH_SH_fLi128ELi64ELNS4_4UMMA5MajorE0ELSN_0ELNSM_7ScaleInE0ELSO_0EEEEEENS4_6LayoutISC_NS5_IJNSA_ILi0EEESS_SS_EEEEENS5_IJNS4_10UnderscoreESV_SV_EEEEENS4_13SM90_TMA_LOADENS4_14ComposedLayoutINS4_7SwizzleILi3ELi4ELi3EEENS4_18smem_ptr_flag_bitsILi16EEENSR_INS5_IJNSA_ILi8EEESF_EEENS5_IJSF_SB_EEEEEEEvNS4_8identityESY_S18_vS19_EENS_8epilogue10collective18CollectiveEpilogueINS1B_23Sm100TmaWarpSpecializedILi3ELi2ELi32ELb1ELb0EEEJSG_NS5_IJNSR_ISE_SB_EENSR_INSA_ILi32EEESB_EEEEESH_SI_SH_SI_NS1B_6fusion15FusionCallbacksIS1F_NS1K_17LinearCombinationISH_fSH_fLNS_15FloatRoundStyleE2EEESG_S1J_JEEENS4_5SM1004TMEM4LOAD26SM100_TMEM_LOAD_32dp32b32xESY_NSZ_INS10_ILi2ELi4ELi3EEES13_NSR_INS5_IJS14_S1H_EEENS5_IJS1H_SB_EEEEEEENS4_39AutoVectorizingCopyWithAssumedAlignmentILi128EEENS4_14SM90_TMA_STOREES1Y_S20_S20_EEEvvEEEEvNT_6ParamsE,(.L_x_166 - _ZN7cutlass13device_kernelINS_4gemm6kernel13GemmUniversalIN4cute5tupleIJiiiiEEENS1_10collective13CollectiveMmaINS1_35MainloopSm100TmaUmmaWarpSpecializedILi8ELi2ELi4ENS5_IJNS4_1CILi1EEESB_SB_EEEEENS5_IJNSA_ILi128EEENSA_ILi64EEESF_EEENS_10bfloat16_tENS5_IJlSB_lEEESH_SI_NS4_8TiledMMAINS4_8MMA_AtomIJNS4_20SM100_MMA_F16BF16_SSISH_SH_fLi128ELi64ELNS4_4UMMA5MajorE0ELSN_0ELNSM_7ScaleInE0ELSO_0EEEEEENS4_6LayoutISC_NS5_IJNSA_ILi0EEESS_SS_EEEEENS5_IJNS4_10UnderscoreESV_SV_EEEEENS4_13SM90_TMA_LOADENS4_14ComposedLayoutINS4_7SwizzleILi3ELi4ELi3EEENS4_18smem_ptr_flag_bitsILi16EEENSR_INS5_IJNSA_ILi8EEESF_EEENS5_IJSF_SB_EEEEEEEvNS4_8identityESY_S18_vS19_EENS_8epilogue10collective18CollectiveEpilogueINS1B_23Sm100TmaWarpSpecializedILi3ELi2ELi32ELb1ELb0EEEJSG_NS5_IJNSR_ISE_SB_EENSR_INSA_ILi32EEESB_EEEEESH_SI_SH_SI_NS1B_6fusion15FusionCallbacksIS1F_NS1K_17LinearCombinationISH_fSH_fLNS_15FloatRoundStyleE2EEESG_S1J_JEEENS4_5SM1004TMEM4LOAD26SM100_TMEM_LOAD_32dp32b32xESY_NSZ_INS10_ILi2ELi4ELi3EEES13_NSR_INS5_IJS14_S1H_EEENS5_IJS1H_SB_EEEEEEENS4_39AutoVectorizingCopyWithAssumedAlignmentILi128EEENS4_14SM90_TMA_STOREES1Y_S20_S20_EEEvvEEEEvNT_6ParamsE)
        .other          _ZN7cutlass13device_kernelINS_4gemm6kernel13GemmUniversalIN4cute5tupleIJiiiiEEENS1_10collective13CollectiveMmaINS1_35MainloopSm100TmaUmmaWarpSpecializedILi8ELi2ELi4ENS5_IJNS4_1CILi1EEESB_SB_EEEEENS5_IJNSA_ILi128EEENSA_ILi64EEESF_EEENS_10bfloat16_tENS5_IJlSB_lEEESH_SI_NS4_8TiledMMAINS4_8MMA_AtomIJNS4_20SM100_MMA_F16BF16_SSISH_SH_fLi128ELi64ELNS4_4UMMA5MajorE0ELSN_0ELNSM_7ScaleInE0ELSO_0EEEEEENS4_6LayoutISC_NS5_IJNSA_ILi0EEESS_SS_EEEEENS5_IJNS4_10UnderscoreESV_SV_EEEEENS4_13SM90_TMA_LOADENS4_14ComposedLayoutINS4_7SwizzleILi3ELi4ELi3EEENS4_18smem_ptr_flag_bitsILi16EEENSR_INS5_IJNSA_ILi8EEESF_EEENS5_IJSF_SB_EEEEEEEvNS4_8identityESY_S18_vS19_EENS_8epilogue10collective18CollectiveEpilogueINS1B_23Sm100TmaWarpSpecializedILi3ELi2ELi32ELb1ELb0EEEJSG_NS5_IJNSR_ISE_SB_EENSR_INSA_ILi32EEESB_EEEEESH_SI_SH_SI_NS1B_6fusion15FusionCallbacksIS1F_NS1K_17LinearCombinationISH_fSH_fLNS_15FloatRoundStyleE2EEESG_S1J_JEEENS4_5SM1004TMEM4LOAD26SM100_TMEM_LOAD_32dp32b32xESY_NSZ_INS10_ILi2ELi4ELi3EEES13_NSR_INS5_IJS14_S1H_EEENS5_IJS1H_SB_EEEEEEENS4_39AutoVectorizingCopyWithAssumedAlignmentILi128EEENS4_14SM90_TMA_STOREES1Y_S20_S20_EEEvvEEEEvNT_6ParamsE,@"STO_CUDA_ENTRY STV_DEFAULT"
_ZN7cutlass13device_kernelINS_4gemm6kernel13GemmUniversalIN4cute5tupleIJiiiiEEENS1_10collective13CollectiveMmaINS1_35MainloopSm100TmaUmmaWarpSpecializedILi8ELi2ELi4ENS5_IJNS4_1CILi1EEESB_SB_EEEEENS5_IJNSA_ILi128EEENSA_ILi64EEESF_EEENS_10bfloat16_tENS5_IJlSB_lEEESH_SI_NS4_8TiledMMAINS4_8MMA_AtomIJNS4_20SM100_MMA_F16BF16_SSISH_SH_fLi128ELi64ELNS4_4UMMA5MajorE0ELSN_0ELNSM_7ScaleInE0ELSO_0EEEEEENS4_6LayoutISC_NS5_IJNSA_ILi0EEESS_SS_EEEEENS5_IJNS4_10UnderscoreESV_SV_EEEEENS4_13SM90_TMA_LOADENS4_14ComposedLayoutINS4_7SwizzleILi3ELi4ELi3EEENS4_18smem_ptr_flag_bitsILi16EEENSR_INS5_IJNSA_ILi8EEESF_EEENS5_IJSF_SB_EEEEEEEvNS4_8identityESY_S18_vS19_EENS_8epilogue10collective18CollectiveEpilogueINS1B_23Sm100TmaWarpSpecializedILi3ELi2ELi32ELb1ELb0EEEJSG_NS5_IJNSR_ISE_SB_EENSR_INSA_ILi32EEESB_EEEEESH_SI_SH_SI_NS1B_6fusion15FusionCallbacksIS1F_NS1K_17LinearCombinationISH_fSH_fLNS_15FloatRoundStyleE2EEESG_S1J_JEEENS4_5SM1004TMEM4LOAD26SM100_TMEM_LOAD_32dp32b32xESY_NSZ_INS10_ILi2ELi4ELi3EEES13_NSR_INS5_IJS14_S1H_EEENS5_IJS1H_SB_EEEEEEENS4_39AutoVectorizingCopyWithAssumedAlignmentILi128EEENS4_14SM90_TMA_STOREES1Y_S20_S20_EEEvvEEEEvNT_6ParamsE:
[----:B------:R-:W1:Y:S01]  /*0000*/  LDC R1, c[0x0][0x37c] ;  /* 0x0000df00ff017b82 */ /* 0x000e620000000800 */
[----:B------:R-:W2:Y:S01]  /*0010*/  S2R R93, SR_TID.X ;  /* 0x00000000005d7919 */ /* 0x000ea20000002100 */
[----:B------:R-:W3:Y:S01]  /*0020*/  LDCU.64 UR4, c[0x0][0x890] ;  /* 0x00011200ff0477ac */ /* 0x000ee20008000a00 */
[----:B------:R-:W-:Y:S02]  /*0030*/  PRMT R88, RZ, 0x7610, R88 ;  /* 0x00007610ff587816 */ /* 0x000fe40000000058 */
[----:B------:R-:W-:Y:S01]  /*0040*/  ELECT P5, URZ, PT ;  /* 0x0000000000ff782f */ /* 0x000fe200038a0000 */
[----:B------:R-:W4:Y:S01]  /*0050*/  LDCU.64 UR46, c[0x0][0x358] ;  /* 0x00006b00ff2e77ac */ /* 0x000f220008000a00 */
[----:B---3--:R-:W-:-:S04]  /*0060*/  UISETP.NE.U32.AND UP0, UPT, UR4, URZ, UPT ;  /* 0x000000ff0400728c */ /* 0x008fc8000bf05070 */
[----:B------:R-:W-:Y:S01]  /*0070*/  UISETP.NE.AND.EX UP0, UPT, UR5, URZ, UPT, UP0 ;  /* 0x000000ff0500728c */ /* 0x000fe2000bf05300 */
[----:B--2---:R-:W-:-:S05]  /*0080*/  SHF.R.U32.HI R92, RZ, 0x5, R93 ;  /* 0x00000005ff5c7819 */ /* 0x004fca000001165d */
[----:B------:R-:W2:Y:S02]  /*0090*/  SHFL.IDX PT, R0, R92, RZ, 0x1f ;  /* 0x00001fff5c007589 */ /* 0x000ea400000e0000 */
[----:B--2---:R-:W-:Y:S01]  /*00a0*/  R2UR UR8, R0 ;  /* 0x00000000000872ca */ /* 0x004fe200000e0000 */
[----:B-1--4-:R-:W-:-:S14]  /*00b0*/  BRA.U UP0, `(.L_x_0) ;  /* 0x00000001002c7547 */ /* 0x012fdc000b800000 */
[----:B------:R-:W1:Y:S02]  /*00c0*/  LDCU.64 UR6, c[0x0][0x888] ;  /* 0x00011100ff0677ac */ /* 0x000e640008000a00 */
[----:B-1----:R-:W-:-:S04]  /*00d0*/  UISETP.NE.U32.AND UP0, UPT, UR6, URZ, UPT ;  /* 0x000000ff0600728c */ /* 0x002fc8000bf05070 */
[----:B------:R-:W-:-:S09]  /*00e0*/  UISETP.NE.AND.EX UP0, UPT, UR7, URZ, UPT, UP0 ;  /* 0x000000ff0700728c */ /* 0x000fd2000bf05300 */
[----:B------:R-:W-:Y:S05]  /*00f0*/  BRA.U !UP0, `(.L_x_1) ;  /* 0x0000000108107547 */ /* 0x000fea000b800000 */
[----:B------:R-:W1:Y:S02]  /*0100*/  LDC.64 R2, c[0x0][0x888] ;  /* 0x00022200ff027b82 */ /* 0x000e640000000a00 */
[----:B-1----:R1:W5:Y:S01]  /*0110*/  LDG.E R49, desc[UR46][R2.64] ;  /* 0x0000002e02317981 */ /* 0x002362000c1e1900 */
[----:B------:R-:W-:Y:S01]  /*0120*/  HFMA2 R88, -RZ, RZ, 0, 5.9604644775390625e-08 ;  /* 0x00000001ff587431 */ /* 0x000fe200000001ff */
[----:B------:R-:W-:Y:S05]  /*0130*/  BRA `(.L_x_0) ;  /* 0x00000000000c7947 */ /* 0x000fea0003800000 */
.L_x_1:
[----:B------:R-:W1:Y:S01]  /*0140*/  LDCU UR6, c[0x0][0x880] ;  /* 0x00011000ff0677ac */ /* 0x000e620008000800 */
[----:B------:R-:W-:Y:S01]  /*0150*/  HFMA2 R88, -RZ, RZ, 0, 5.9604644775390625e-08 ;  /* 0x00000001ff587431 */ /* 0x000fe200000001ff */
[----:B-1----:R-:W-:-:S07]  /*0160*/  MOV R49, UR6 ;  /* 0x0000000600317c02 */ /* 0x002fce0008000f00 */
.L_x_0:
[----:B------:R-:W2:Y:S02]  /*0170*/  LDCU.64 UR6, c[0x0][0x8b0] ;  /* 0x00011600ff0677ac */ /* 0x000ea40008000a00 */
[----:B--2---:R-:W-:-:S04]  /*0180*/  UISETP.NE.U32.AND UP0, UPT, UR6, URZ, UPT ;  /* 0x000000ff0600728c */ /* 0x004fc8000bf05070 */
[----:B------:R-:W-:-:S09]  /*0190*/  UISETP.NE.AND.EX UP0, UPT, UR7, URZ, UPT, UP0 ;  /* 0x000000ff0700728c */ /* 0x000fd2000bf05300 */
[----:B------:R-:W-:Y:S05]  /*01a0*/  BRA.U UP0, `(.L_x_2) ;  /* 0x0000000100247547 */ /* 0x000fea000b800000 */
[----:B------:R-:W2:Y:S02]  /*01b0*/  LDCU.64 UR6, c[0x0][0x8a8] ;  /* 0x00011500ff0677ac */ /* 0x000ea40008000a00 */
[----:B--2---:R-:W-:-:S04]  /*01c0*/  UISETP.NE.U32.AND UP0, UPT, UR6, URZ, UPT ;  /* 0x000000ff0600728c */ /* 0x004fc8000bf05070 */
[----:B------:R-:W-:-:S09]  /*01d0*/  UISETP.NE.AND.EX UP0, UPT, UR7, URZ, UPT, UP0 ;  /* 0x000000ff0700728c */ /* 0x000fd2000bf05300 */
[----:B------:R-:W-:Y:S05]  /*01e0*/  BRA.U !UP0, `(.L_x_3) ;  /* 0x00000001080c7547 */ /* 0x000fea000b800000 */
[----:B-1----:R-:W1:Y:S02]  /*01f0*/  LDC.64 R2, c[0x0][0x8a8] ;  /* 0x00022a00ff027b82 */ /* 0x002e640000000a00 */
[----:B-1----:R2:W5:Y:S01]  /*0200*/  LDG.E R47, desc[UR46][R2.64] ;  /* 0x0000002e022f7981 */ /* 0x002562000c1e1900 */
[----:B------:R-:W-:Y:S05]  /*0210*/  BRA `(.L_x_2) ;  /* 0x0000000000087947 */ /* 0x000fea0003800000 */
.L_x_3:
[----:B------:R-:W2:Y:S02]  /*0220*/  LDCU UR6, c[0x0][0x8a0] ;  /* 0x00011400ff0677ac */ /* 0x000ea40008000800 */
[----:B--2---:R-:W-:Y:S02]  /*0230*/  MOV R47, UR6 ;  /* 0x00000006002f7c02 */ /* 0x004fe40008000f00 */
.L_x_2:
[----:B------:R-:W-:Y:S01]  /*0240*/  IMAD.U32 R0, RZ, RZ, UR8 ;  /* 0x00000008ff007e24 */ /* 0x000fe2000f8e00ff */
[----:B------:R-:W-:Y:S04]  /*0250*/  BSSY.RECONVERGENT B0, `(.L_x_4) ;  /* 0x000000c000007945 */ /* 0x000fe80003800200 */
[C---:B------:R-:W-:Y:S02]  /*0260*/  ISETP.NE.OR P1, PT, R0.reuse, 0x1, !P5 ;  /* 0x000000010000780c */ /* 0x040fe40006f25670 */
[----:B------:R-:W-:-:S11]  /*0270*/  ISETP.NE.OR P0, PT, R0, 0x3, !P5 ;  /* 0x000000030000780c */ /* 0x000fd60006f05670 */
[----:B------:R-:W-:Y:S05]  /*0280*/  @P1 BRA `(.L_x_5) ;  /* 0x0000000000201947 */ /* 0x000fea0003800000 */
[----:B------:R-:W3:Y:S02]  /*0290*/  LDCU.64 UR6, c[0x0][0x348] ;  /* 0x00006900ff0677ac */ /* 0x000ee40008000a00 */
[----:B---3--:R-:W-:Y:S02]  /*02a0*/  UIADD3 UR10, UP1, UPT, UR6, 0x80, URZ ;  /* 0x00000080060a7890 */ /* 0x008fe4000ff3e0ff */
[----:B------:R-:W-:Y:S02]  /*02b0*/  UIADD3 UR6, UP0, UPT, UR6, 0x180, URZ ;  /* 0x0000018006067890 */ /* 0x000fe4000ff1e0ff */
[----:B------:R-:W-:Y:S02]  /*02c0*/  UIADD3.X UR11, UPT, UPT, URZ, UR7, URZ, UP1, !UPT ;  /* 0x00000007ff0b7290 */ /* 0x000fe40008ffe4ff */
[----:B------:R-:W-:-:S07]  /*02d0*/  UIADD3.X UR7, UPT, UPT, URZ, UR7, URZ, UP0, !UPT ;  /* 0x00000007ff077290 */ /* 0x000fce00087fe4ff */
[----:B------:R3:W-:Y:S02]  /*02e0*/  UTMACCTL.PF [UR10] ;  /* 0x000000000a0079b9 */ /* 0x0007e40008040000 */
[----:B------:R3:W-:Y:S02]  /*02f0*/  UTMACCTL.PF [UR6] ;  /* 0x00000000060079b9 */ /* 0x0007e40008040000 */
[----:B---3--:R-:W-:Y:S01]  /*0300*/  NOP ;  /* 0x0000000000007918 */ /* 0x008fe20000000000 */
.L_x_5:
[----:B------:R-:W-:Y:S05]  /*0310*/  BSYNC.RECONVERGENT B0 ;  /* 0x0000000000007941 */ /* 0x000fea0003800200 */
.L_x_4:
[----:B------:R-:W-:Y:S04]  /*0320*/  BSSY.RECONVERGENT B0, `(.L_x_6) ;  /* 0x000000a000007945 */ /* 0x000fe80003800200 */
        /* <DEDUP_REMOVED lines=9> */
.L_x_7:
[----:B------:R-:W-:Y:S05]  /*03c0*/  BSYNC.RECONVERGENT B0 ;  /* 0x0000000000007941 */ /* 0x000fea0003800200 */
.L_x_6:
[----:B------:R-:W3:Y:S01]  /*03d0*/  LDCU.64 UR6, c[0x0][0x888] ;  /* 0x00011100ff0677ac */ /* 0x000ee20008000a00 */
[----:B------:R-:W-:Y:S02]  /*03e0*/  UISETP.EQ.U32.AND UP1, UPT, UR4, URZ, UPT ;  /* 0x000000ff0400728c */ /* 0x000fe4000bf22070 */
[----:B------:R-:W-:Y:S02]  /*03f0*/  UPLOP3.LUT UP2, UPT, UPT, UPT, UPT, 0x80, 0x8 ;  /* 0x000000000008789c */ /* 0x000fe40003f4f070 */
[----:B---3--:R-:W-:-:S04]  /*0400*/  UISETP.NE.U32.AND UP0, UPT, UR6, URZ, UPT ;  /* 0x000000ff0600728c */ /* 0x008fc8000bf05070 */
[----:B------:R-:W-:-:S04]  /*0410*/  UISETP.NE.AND.EX UP0, UPT, UR7, URZ, UPT, UP0 ;  /* 0x000000ff0700728c */ /* 0x000fc8000bf05300 */
[----:B------:R-:W-:-:S04]  /*0420*/  UISETP.EQ.OR.EX UP3, UPT, UR5, URZ, !UP0, UP1 ;  /* 0x000000ff0500728c */ /* 0x000fc8000c762710 */
[----:B------:R-:W-:-:S05]  /*0430*/  UP2UR UR53, UPR, URZ, 0x8 ;  /* 0x00000008ff357883 */ /* 0x000fca0008000000 */
[----:B------:R-:W-:Y:S07]  /*0440*/  BRA.U !UP3, `(.L_x_8) ;  /* 0x000000010b207547 */ /* 0x000fee000b800000 */
[----:B------:R-:W-:Y:S01]  /*0450*/  UISETP.NE.U32.AND UP2, UPT, UR4, URZ, UPT ;  /* 0x000000ff0400728c */ /* 0x000fe2000bf45070 */
[----:B-----5:R-:W-:Y:S01]  /*0460*/  FSETP.NEU.AND P0, PT, R49, RZ, PT ;  /* 0x000000ff3100720b */ /* 0x020fe20003f0d000 */
[----:B------:R-:W-:Y:S02]  /*0470*/  USEL UR4, URZ, 0xffffffff, UP0 ;  /* 0xffffffffff047887 */ /* 0x000fe40008000000 */
[----:B------:R-:W-:-:S10]  /*0480*/  UISETP.NE.AND.EX UP2, UPT, UR5, URZ, UPT, UP2 ;  /* 0x000000ff0500728c */ /* 0x000fd4000bf45320 */
[----:B------:R-:W-:Y:S01]  /*0490*/  VOTEU.ANY UP1, P0 ;  /* 0x0000000000ff7886 */ /* 0x000fe20000020100 */
[----:B------:R-:W-:-:S04]  /*04a0*/  @!UP2 USEL UR4, URZ, 0xffffffff, UP1 ;  /* 0xffffffffff04a887 */ /* 0x000fc80008800000 */
[----:B------:R-:W-:-:S04]  /*04b0*/  ULOP3.LUT UR4, UR4, 0x1, URZ, 0xc0, !UPT ;  /* 0x0000000104047892 */ /* 0x000fc8000f8ec0ff */
[----:B------:R-:W-:-:S11]  /*04c0*/  UISETP.NE.U32.AND UP2, UPT, UR4, 0x1, UPT ;  /* 0x000000010400788c */ /* 0x000fd6000bf45070 */
.L_x_8:
[----:B-12---:R-:W1:Y:S01]  /*04d0*/  SHFL.IDX PT, R2, R92, RZ, 0x1f ;  /* 0x00001fff5c027589 */ /* 0x006e6200000e0000 */
[----:B------:R-:W-:-:S04]  /*04e0*/  UISETP.NE.AND UP1, UPT, UR8, 0x2, UPT ;  /* 0x000000020800788c */ /* 0x000fc8000bf25270 */
[----:B------:R-:W-:Y:S01]  /*04f0*/  USEL UR6, URZ, 0x1, UP1 ;  /* 0x00000001ff067887 */ /* 0x000fe20008800000 */
[----:B-1----:R-:W-:-:S13]  /*0500*/  ISETP.NE.AND P0, PT, R2, RZ, PT ;  /* 0x000000ff0200720c */ /* 0x002fda0003f05270 */
[----:B------:R-:W-:Y:S05]  /*0510*/  @P0 BRA `(.L_x_9) ;  /* 0x0000000000680947 */ /* 0x000fea0003800000 */
[----:B------:R-:W1:Y:S01]  /*0520*/  S2UR UR5, SR_CgaCtaId ;  /* 0x00000000000579c3 */ /* 0x000e620000008800 */
[----:B------:R-:W-:Y:S01]  /*0530*/  UMOV UR7, 0x400 ;  /* 0x0000040000077882 */ /* 0x000fe20000000000 */
[----:B------:R-:W-:Y:S01]  /*0540*/  UMOV UR4, 0x1 ;  /* 0x0000000100047882 */ /* 0x000fe20000000000 */
[----:B------:R-:W-:Y:S01]  /*0550*/  ELECT P0, URZ, PT ;  /* 0x0000000000ff782f */ /* 0x000fe20003800000 */
[----:B------:R-:W-:-:S04]  /*0560*/  UIADD3 UR10, UPT, UPT, -UR4, 0x100000, URZ ;  /* 0x00100000040a7890 */ /* 0x000fc8000fffe1ff */
[----:B------:R-:W-:Y:S02]  /*0570*/  USHF.L.U32 UR11, UR10, 0xb, URZ ;  /* 0x0000000b0a0b7899 */ /* 0x000fe400080006ff */
[----:B------:R-:W-:Y:S02]  /*0580*/  USHF.L.U32 UR10, UR10, 0x1, URZ ;  /* 0x000000010a0a7899 */ /* 0x000fe400080006ff */
[----:B-1----:R-:W-:Y:S01]  /*0590*/  ULEA UR5, UR5, UR7, 0x18 ;  /* 0x0000000705057291 */ /* 0x002fe2000f8ec0ff */
[----:B------:R-:W1:Y:S11]  /*05a0*/  FENCE.VIEW.ASYNC.S ;  /* 0x00000000000073c6 */ /* 0x000e760000000000 */
[----:B-1----:R1:W2:Y:S01]  /*05b0*/  SYNCS.EXCH.64 URZ, [UR5], UR10 ;  /* 0x0000000a05ff75b2 */ /* 0x0022a20008000100 */
[----:B------:R1:W3:Y:S01]  /*05c0*/  SYNCS.EXCH.64 URZ, [UR5+0x40], UR10 ;  /* 0x0000400a05ff75b2 */ /* 0x0002e20008000100 */
[----:B------:R1:W4:Y:S01]  /*05d0*/  SYNCS.EXCH.64 URZ, [UR5+0x8], UR10 ;  /* 0x0000080a05ff75b2 */ /* 0x0003220008000100 */
[----:B------:R1:W1:Y:S01]  /*05e0*/  SYNCS.EXCH.64 URZ, [UR5+0x48], UR10 ;  /* 0x0000480a05ff75b2 */ /* 0x0002620008000100 */
        /* <DEDUP_REMOVED lines=12> */
[----:B------:R-:W-:Y:S01]  /*06b0*/  NOP ;  /* 0x0000000000007918 */ /* 0x000fe20000000000 */
.L_x_9:
[----:B------:R-:W2:Y:S01]  /*06c0*/  SHFL.IDX PT, R2, R92, RZ, 0x1f ;  /* 0x00001fff5c027589 */ /* 0x000ea200000e0000 */
[----:B------:R-:W-:Y:S01]  /*06d0*/  NOP ;  /* 0x0000000000007918 */ /* 0x000fe20000000000 */
[----:B--2---:R-:W-:-:S13]  /*06e0*/  ISETP.NE.AND P0, PT, R2, 0x1, PT ;  /* 0x000000010200780c */ /* 0x004fda0003f05270 */
[----:B------:R-:W-:Y:S05]  /*06f0*/  @P0 BRA `(.L_x_10) ;  /* 0x0000000000500947 */ /* 0x000fea0003800000 */
[----:B------:R-:W2:Y:S01]  /*0700*/  S2UR UR7, SR_CgaCtaId ;  /* 0x00000000000779c3 */ /* 0x000ea20000008800 */
[----:B------:R-:W-:Y:S01]  /*0710*/  UMOV UR9, 0x400 ;  /* 0x0000040000097882 */ /* 0x000fe20000000000 */
[----:B-1----:R-:W-:Y:S01]  /*0720*/  UMOV UR5, 0x20 ;  /* 0x0000002000057882 */ /* 0x002fe20000000000 */
[----:B------:R-:W-:Y:S01]  /*0730*/  UMOV UR4, 0x80 ;  /* 0x0000008000047882 */ /* 0x000fe20000000000 */
[----:B------:R-:W-:-:S04]  /*0740*/  UIADD3 UR10, UPT, UPT, -UR5, 0x100000, URZ ;  /* 0x00100000050a7890 */ /* 0x000fc8000fffe1ff */
[----:B------:R-:W-:Y:S02]  /*0750*/  USHF.L.U32 UR11, UR10, 0xb, URZ ;  /* 0x0000000b0a0b7899 */ /* 0x000fe400080006ff */
[----:B------:R-:W-:Y:S02]  /*0760*/  USHF.L.U32 UR10, UR10, 0x1, URZ ;  /* 0x000000010a0a7899 */ /* 0x000fe400080006ff */
[----:B------:R-:W-:-:S04]  /*0770*/  UIADD3 UR4, UPT, UPT, -UR4, 0x100000, URZ ;  /* 0x0010000004047890 */ /* 0x000fc8000fffe1ff */
[----:B------:R-:W-:Y:S02]  /*0780*/  USHF.L.U32 UR5, UR4, 0xb, URZ ;  /* 0x0000000b04057899 */ /* 0x000fe400080006ff */
[----:B------:R-:W-:Y:S01]  /*0790*/  USHF.L.U32 UR4, UR4, 0x1, URZ ;  /* 0x0000000104047899 */ /* 0x000fe200080006ff */
[----:B------:R-:W-:Y:S01]  /*07a0*/  ELECT P0, URZ, PT ;  /* 0x0000000000ff782f */ /* 0x000fe20003800000 */
[----:B--2---:R-:W-:Y:S01]  /*07b0*/  ULEA UR7, UR7, UR9, 0x18 ;  /* 0x0000000907077291 */ /* 0x004fe2000f8ec0ff */
[----:B------:R-:W1:Y:S11]  /*07c0*/  FENCE.VIEW.ASYNC.S ;  /* 0x00000000000073c6 */ /* 0x000e760000000000 */
[----:B-1----:R2:W1:Y:S01]  /*07d0*/  SYNCS.EXCH.64 URZ, [UR7+0x80], UR10 ;  /* 0x0000800a07ff75b2 */ /* 0x0024620008000100 */
[----:B------:R2:W1:Y:S01]  /*07e0*/  SYNCS.EXCH.64 URZ, [UR7+0x98], UR4 ;  /* 0x0000980407ff75b2 */ /* 0x0004620008000100 */
[----:B------:R2:W1:Y:S01]  /*07f0*/  SYNCS.EXCH.64 URZ, [UR7+0x88], UR10 ;  /* 0x0000880a07ff75b2 */ /* 0x0004620008000100 */
[----:B------:R2:W1:Y:S01]  /*0800*/  SYNCS.EXCH.64 URZ, [UR7+0xa0], UR4 ;  /* 0x0000a00407ff75b2 */ /* 0x0004620008000100 */
[----:B------:R2:W1:Y:S01]  /*0810*/  SYNCS.EXCH.64 URZ, [UR7+0x90], UR10 ;  /* 0x0000900a07ff75b2 */ /* 0x0004620008000100 */
[----:B------:R2:W1:Y:S02]  /*0820*/  SYNCS.EXCH.64 URZ, [UR7+0xa8], UR4 ;  /* 0x0000a80407ff75b2 */ /* 0x0004640008000100 */
[----:B--2---:R-:W-:Y:S01]  /*0830*/  NOP ;  /* 0x0000000000007918 */ /* 0x004fe20000000000 */
.L_x_10:
[----:B------:R-:W2:Y:S01]  /*0840*/  SHFL.IDX PT, R2, R92, RZ, 0x1f ;  /* 0x00001fff5c027589 */ /* 0x000ea200000e0000 */
[----:B------:R-:W-:Y:S01]  /*0850*/  NOP ;  /* 0x0000000000007918 */ /* 0x000fe20000000000 */
[----:B--2---:R-:W-:-:S13]  /*0860*/  ISETP.NE.AND P0, PT, R2, 0x3, PT ;  /* 0x000000030200780c */ /* 0x004fda0003f05270 */
[----:B------:R-:W-:Y:S05]  /*0870*/  @P0 BRA `(.L_x_11) ;  /* 0x0000000000300947 */ /* 0x000fea0003800000 */
[----:B-1----:R-:W1:Y:S01]  /*0880*/  S2UR UR5, SR_CgaCtaId ;  /* 0x00000000000579c3 */ /* 0x002e620000008800 */
        /* <DEDUP_REMOVED lines=8> */
[----:B-1----:R2:W1:Y:S01]  /*0910*/  SYNCS.EXCH.64 URZ, [UR5+0xb0], UR10 ;  /* 0x0000b00a05ff75b2 */ /* 0x0024620008000100 */
[----:B------:R2:W1:Y:S02]  /*0920*/  SYNCS.EXCH.64 URZ, [UR5+0xb8], UR10 ;  /* 0x0000b80a05ff75b2 */ /* 0x0004640008000100 */
[----:B--2---:R-:W-:Y:S01]  /*0930*/  NOP ;  /* 0x0000000000007918 */ /* 0x004fe20000000000 */
.L_x_11:
[----:B------:R-:W2:Y:S01]  /*0940*/  SHFL.IDX PT, R2, R92, RZ, 0x1f ;  /* 0x00001fff5c027589 */ /* 0x000ea200000e0000 */
[----:B------:R-:W-:Y:S01]  /*0950*/  NOP ;  /* 0x0000000000007918 */ /* 0x000fe20000000000 */
[----:B--2---:R-:W-:-:S13]  /*0960*/  ISETP.NE.AND P0, PT, R2, 0x4, PT ;  /* 0x000000040200780c */ /* 0x004fda0003f05270 */
[----:B------:R-:W-:Y:S05]  /*0970*/  @P0 BRA `(.L_x_12) ;  /* 0x00000000004c0947 */ /* 0x000fea0003800000 */
[----:B-1----:R-:W1:Y:S01]  /*0980*/  S2UR UR5, SR_CgaCtaId ;  /* 0x00000000000579c3 */ /* 0x002e620000008800 */
[----:B------:R-:W-:Y:S01]  /*0990*/  UMOV UR9, 0x100 ;  /* 0x0000010000097882 */ /* 0x000fe20000000000 */
[----:B------:R-:W-:Y:S01]  /*09a0*/  UMOV UR7, 0x400 ;  /* 0x0000040000077882 */ /* 0x000fe20000000000 */
[----:B------:R-:W-:Y:S01]  /*09b0*/  USEL UR9, UR9, 0xe0, UP2 ;  /* 0x000000e009097887 */ /* 0x000fe20009000000 */
[----:B------:R-:W-:Y:S01]  /*09c0*/  UMOV UR4, 0x1 ;  /* 0x0000000100047882 */ /* 0x000fe20000000000 */
[----:B------:R-:W-:Y:S01]  /*09d0*/  ELECT P0, URZ, PT ;  /* 0x0000000000ff782f */ /* 0x000fe20003800000 */
[----:B------:R-:W-:-:S04]  /*09e0*/  UIADD3 UR10, UPT, UPT, -UR4, 0x100000, URZ ;  /* 0x00100000040a7890 */ /* 0x000fc8000fffe1ff */
[----:B------:R-:W-:Y:S02]  /*09f0*/  USHF.L.U32 UR11, UR10, 0xb, URZ ;  /* 0x0000000b0a0b7899 */ /* 0x000fe400080006ff */
[----:B------:R-:W-:Y:S02]  /*0a00*/  USHF.L.U32 UR10, UR10, 0x1, URZ ;  /* 0x000000010a0a7899 */ /* 0x000fe400080006ff */
[----:B------:R-:W-:-:S04]  /*0a10*/  UIADD3 UR12, UPT, UPT, -UR9, 0x100000, URZ ;  /* 0x00100000090c7890 */ /* 0x000fc8000fffe1ff */
[----:B------:R-:W-:Y:S02]  /*0a20*/  USHF.L.U32 UR13, UR12, 0xb, URZ ;  /* 0x0000000b0c0d7899 */ /* 0x000fe400080006ff */
[----:B------:R-:W-:Y:S02]  /*0a30*/  USHF.L.U32 UR12, UR12, 0x1, URZ ;  /* 0x000000010c0c7899 */ /* 0x000fe400080006ff */
[----:B-1----:R-:W-:Y:S01]  /*0a40*/  ULEA UR5, UR5, UR7, 0x18 ;  /* 0x0000000705057291 */ /* 0x002fe2000f8ec0ff */
[----:B------:R-:W1:Y:S11]  /*0a50*/  FENCE.VIEW.ASYNC.S ;  /* 0x00000000000073c6 */ /* 0x000e760000000000 */
[----:B-1----:R2:W1:Y:S01]  /*0a60*/  SYNCS.EXCH.64 URZ, [UR5+0xc0], UR10 ;  /* 0x0000c00a05ff75b2 */ /* 0x0024620008000100 */
[----:B------:R2:W1:Y:S01]  /*0a70*/  SYNCS.EXCH.64 URZ, [UR5+0xd0], UR12 ;  /* 0x0000d00c05ff75b2 */ /* 0x0004620008000100 */
[----:B------:R2:W1:Y:S01]  /*0a80*/  SYNCS.EXCH.64 URZ, [UR5+0xc8], UR10 ;  /* 0x0000c80a05ff75b2 */ /* 0x0004620008000100 */
[----:B------:R2:W1:Y:S02]  /*0a90*/  SYNCS.EXCH.64 URZ, [UR5+0xd8], UR12 ;  /* 0x0000d80c05ff75b2 */ /* 0x0004640008000100 */
[----:B--2---:R-:W-:Y:S01]  /*0aa0*/  NOP ;  /* 0x0000000000007918 */ /* 0x004fe20000000000 */
.L_x_12:
        /* <DEDUP_REMOVED lines=22> */
[----:B------:R2:W1:Y:S01]  /*0c10*/  SYNCS.EXCH.64 URZ, [UR7+0x110], UR4 ;  /* 0x0001100407ff75b2 */ /* 0x0004620008000100 */
[----:B------:R2:W1:Y:S01]  /*0c20*/  SYNCS.EXCH.64 URZ, [UR7+0xf8], UR10 ;  /* 0x0000f80a07ff75b2 */ /* 0x0004620008000100 */
[----:B------:R2:W1:Y:S02]  /*0c30*/  SYNCS.EXCH.64 URZ, [UR7+0x118], UR4 ;  /* 0x0001180407ff75b2 */ /* 0x0004640008000100 */
[----:B--2---:R-:W-:Y:S01]  /*0c40*/  NOP ;  /* 0x0000000000007918 */ /* 0x004fe20000000000 */
.L_x_13:
        /* <DEDUP_REMOVED lines=18> */
.L_x_14:
[----:B-1----:R-:W1:Y:S01]  /*0d70*/  S2UR UR5, SR_CTAID.X ;  /* 0x00000000000579c3 */ /* 0x002e620000002500 */
[----:B------:R-:W-:-:S05]  /*0d80*/  CS2R.32 R87, SR_CgaSize ;  /* 0x0000000000577805 */ /* 0x000fca0000008a00 */
[----:B------:R-:W-:-:S05]  /*0d90*/  IMAD R87, R87, -0xa0, RZ ;  /* 0xffffff6057577824 */ /* 0x000fca00078e02ff */
[----:B------:R-:W-:-:S14]  /*0da0*/  R2UR UR9, R87 ;  /* 0x00000000570972ca */ /* 0x000fdc00000e0000 */
[----:B------:R-:W2:Y:S01]  /*0db0*/  LDCU UR9, c[0x0][UR9+0x2b0] ;  /* 0x00005600090977ac */ /* 0x000ea20008000800 */
[----:B------:R-:W-:Y:S01]  /*0dc0*/  NOP ;  /* 0x0000000000007918 */ /* 0x000fe20000000000 */
[----:B------:R-:W-:-:S05]  /*0dd0*/  CS2R.32 R87, SR_CgaSize ;  /* 0x0000000000577805 */ /* 0x000fca0000008a00 */
[----:B------:R-:W-:-:S05]  /*0de0*/  IMAD R87, R87, -0xa0, RZ ;  /* 0xffffff6057577824 */ /* 0x000fca00078e02ff */
[----:B------:R-:W-:-:S14]  /*0df0*/  R2UR UR7, R87 ;  /* 0x00000000570772ca */ /* 0x000fdc00000e0000 */
[----:B------:R-:W3:Y:S01]  /*0e00*/  LDCU UR7, c[0x0][UR7+0x2b4] ;  /* 0x00005680070777ac */ /* 0x000ee20008000800 */
[----:B------:R-:W4:Y:S08]  /*0e10*/  S2UR UR4, SR_CTAID.Y ;  /* 0x00000000000479c3 */ /* 0x000f300000002600 */
[----:B------:R-:W3:Y:S01]  /*0e20*/  LDC R10, c[0x0][0xb24] ;  /* 0x0002c900ff0a7b82 */ /* 0x000ee20000000800 */
[----:B-1----:R-:W-:-:S02]  /*0e30*/  I2FP.F32.U32 R87, UR5 ;  /* 0x0000000500577c45 */ /* 0x002fc40008201000 */
[----:B------:R-:W-:-:S05]  /*0e40*/  CS2R.32 R3, SR_CgaSize ;  /* 0x0000000000037805 */ /* 0x000fca0000008a00 */
[----:B------:R-:W-:-:S06]  /*0e50*/  IMAD R3, R3, -0xa0, RZ ;  /* 0xffffff6003037824 */ /* 0x000fcc00078e02ff */
[----:B------:R-:W1:Y:S01]  /*0e60*/  LDC R3, c[0x0][R3+0x2a0] ;  /* 0x0000a80003037b82 */ /* 0x000e620000000800 */
[----:B------:R-:W-:Y:S01]  /*0e70*/  MOV R15, UR5 ;  /* 0x00000005000f7c02 */ /* 0x000fe20008000f00 */
[----:B--2---:R-:W-:Y:S01]  /*0e80*/  FMUL R87, R87, UR9 ;  /* 0x0000000957577c20 */ /* 0x004fe20008400000 */
[----:B----4-:R-:W-:Y:S02]  /*0e90*/  I2FP.F32.U32 R86, UR4 ;  /* 0x0000000400567c45 */ /* 0x010fe40008201000 */
[----:B------:R-:W-:-:S05]  /*0ea0*/  CS2R.32 R2, SR_CgaSize ;  /* 0x0000000000027805 */ /* 0x000fca0000008a00 */
[----:B------:R-:W-:-:S06]  /*0eb0*/  IMAD R2, R2, -0xa0, RZ ;  /* 0xffffff6002027824 */ /* 0x000fcc00078e02ff */
[----:B------:R-:W2:Y:S01]  /*0ec0*/  LDC R2, c[0x0][R2+0x2a4] ;  /* 0x0000a90002027b82 */ /* 0x000ea20000000800 */
[----:B------:R-:W-:Y:S01]  /*0ed0*/  MOV R14, UR4 ;  /* 0x00000004000e7c02 */ /* 0x000fe20008000f00 */
[----:B------:R-:W4:Y:S01]  /*0ee0*/  F2I.U32.TRUNC.NTZ R87, R87 ;  /* 0x0000005700577305 */ /* 0x000f22000020f000 */
[----:B---3--:R-:W-:-:S05]  /*0ef0*/  FMUL R86, R86, UR7 ;  /* 0x0000000756567c20 */ /* 0x008fca0008400000 */
[----:B------:R-:W-:Y:S01]  /*0f00*/  BAR.SYNC.DEFER_BLOCKING 0x0 ;  /* 0x0000000000007b1d */ /* 0x000fe20000010000 */
[----:B------:R-:W-:-:S05]  /*0f10*/  ISETP.GE.AND P0, PT, R10, 0x1, PT ;  /* 0x000000010a00780c */ /* 0x000fca0003f06270 */
[----:B------:R-:W3:Y:S02]  /*0f20*/  F2I.U32.TRUNC.NTZ R86, R86 ;  /* 0x0000005600567305 */ /* 0x000ee4000020f000 */
[----:B------:R-:W2:Y:S01]  /*0f30*/  S2UR UR36, SR_CTAID.Z ;  /* 0x00000000002479c3 */ /* 0x000ea20000002700 */
[----:B----4-:R-:W-:-:S05]  /*0f40*/  IADD3 R87, PT, PT, -R87, RZ, RZ ;  /* 0x000000ff57577210 */ /* 0x010fca0007ffe1ff */
[----:B-1----:R-:W-:Y:S01]  /*0f50*/  IMAD R87, R3, R87, UR5 ;  /* 0x0000000503577e24 */ /* 0x002fe2000f8e0257 */
[----:B---3--:R-:W-:-:S05]  /*0f60*/  IADD3 R86, PT, PT, -R86, RZ, RZ ;  /* 0x000000ff56567210 */ /* 0x008fca0007ffe1ff */
[----:B--2---:R-:W-:Y:S01]  /*0f70*/  IMAD R86, R2, R86, UR4 ;  /* 0x0000000402567e24 */ /* 0x004fe2000f8e0256 */
[----:B------:R-:W-:Y:S06]  /*0f80*/  @!P0 BRA `(.L_x_15) ;  /* 0x0000000000b88947 */ /* 0x000fec0003800000 */
[----:B------:R-:W1:Y:S01]  /*0f90*/  LDC.64 R4, c[0x0][0xb18] ;  /* 0x0002c600ff047b82 */ /* 0x000e620000000a00 */
[----:B------:R-:W-:-:S07]  /*0fa0*/  ISETP.NE.AND P0, PT, R10, 0x1, PT ;  /* 0x000000010a00780c */ /* 0x000fce0003f05270 */
[----:B------:R-:W2:Y:S08]  /*0fb0*/  LDC R9, c[0x0][0xb0c] ;  /* 0x0002c300ff097b82 */ /* 0x000eb00000000800 */
[----:B------:R-:W3:Y:S08]  /*0fc0*/  LDC R12, c[0x0][0x370] ;  /* 0x0000dc00ff0c7b82 */ /* 0x000ef00000000800 */
[----:B------:R-:W4:Y:S01]  /*0fd0*/  LDC R11, c[0x0][0x374] ;  /* 0x0000dd00ff0b7b82 */ /* 0x000f220000000800 */
[----:B-1----:R-:W-:-:S07]  /*0fe0*/  ISETP.NE.AND P1, PT, R4, 0x1, PT ;  /* 0x000000010400780c */ /* 0x002fce0003f25270 */
[----:B------:R-:W3:Y:S01]  /*0ff0*/  LDC.64 R6, c[0x0][0xb10] ;  /* 0x0002c400ff067b82 */ /* 0x000ee20000000a00 */
[----:B--2---:R-:W-:-:S07]  /*1000*/  ISETP.NE.AND P2, PT, R9, 0x1, PT ;  /* 0x000000010900780c */ /* 0x004fce0003f45270 */
[----:B------:R-:W1:Y:S08]  /*1010*/  LDC R8, c[0x0][0xb20] ;  /* 0x0002c800ff087b82 */ /* 0x000e700000000800 */
[----:B------:R-:W2:Y:S01]  /*1020*/  LDC.64 R2, c[0x0][0xb28] ;  /* 0x0002ca00ff027b82 */ /* 0x000ea20000000a00 */
[----:B----4-:R-:W-:-:S04]  /*1030*/  IMAD.HI.U32 R13, R11, R5, RZ ;  /* 0x000000050b0d7227 */ /* 0x010fc800078e00ff */
[----:B------:R-:W-:-:S04]  /*1040*/  IMAD.HI.U32 R5, R14, R5, RZ ;  /* 0x000000050e057227 */ /* 0x000fc800078e00ff */
[----:B---3--:R-:W-:-:S05]  /*1050*/  IMAD.HI.U32 R16, R12, R6, RZ ;  /* 0x000000060c107227 */ /* 0x008fca00078e00ff */
[-C--:B------:R-:W-:Y:S01]  /*1060*/  @P2 SHF.R.U32.HI R12, RZ, R7.reuse, R16 ;  /* 0x00000007ff0c2219 */ /* 0x080fe20000011610 */
[----:B------:R-:W-:Y:S01]  /*1070*/  IMAD.HI.U32 R16, R15, R6, RZ ;  /* 0x000000060f107227 */ /* 0x000fe200078e00ff */
[-C--:B-1----:R-:W-:Y:S02]  /*1080*/  @P1 SHF.R.U32.HI R11, RZ, R8.reuse, R13 ;  /* 0x00000008ff0b1219 */ /* 0x082fe4000001160d */
[----:B------:R-:W-:Y:S02]  /*1090*/  SHF.R.U32.HI R5, RZ, R8, R5 ;  /* 0x00000008ff057219 */ /* 0x000fe40000011605 */
[----:B------:R-:W-:Y:S02]  /*10a0*/  SHF.R.U32.HI R16, RZ, R7, R16 ;  /* 0x00000007ff107219 */ /* 0x000fe40000011610 */
[----:B------:R-:W-:Y:S01]  /*10b0*/  SEL R5, R14, R5, !P1 ;  /* 0x000000050e057207 */ /* 0x000fe20004800000 */
[----:B--2---:R-:W-:Y:S01]  /*10c0*/  IMAD.HI.U32 R13, R11, R2, RZ ;  /* 0x000000020b0d7227 */ /* 0x004fe200078e00ff */
[----:B------:R-:W-:-:S03]  /*10d0*/  SEL R16, R15, R16, !P2 ;  /* 0x000000100f107207 */ /* 0x000fc60005000000 */
[----:B------:R-:W-:Y:S01]  /*10e0*/  IMAD.HI.U32 R6, R12, R2, RZ ;  /* 0x000000020c067227 */ /* 0x000fe200078e00ff */
[----:B------:R-:W-:-:S04]  /*10f0*/  @P0 SHF.R.U32.HI R11, RZ, R3, R13 ;  /* 0x00000003ff0b0219 */ /* 0x000fc8000001160d */
[----:B------:R-:W-:Y:S01]  /*1100*/  @P0 SHF.R.U32.HI R12, RZ, R3, R6 ;  /* 0x00000003ff0c0219 */ /* 0x000fe20000011606 */
[----:B------:R-:W-:-:S04]  /*1110*/  IMAD R11, R11, R10, RZ ;  /* 0x0000000a0b0b7224 */ /* 0x000fc800078e02ff */
[----:B------:R-:W-:Y:S01]  /*1120*/  IMAD R6, R12, R10, RZ ;  /* 0x0000000a0c067224 */ /* 0x000fe200078e02ff */
[----:B------:R-:W-:-:S04]  /*1130*/  ISETP.GE.AND P1, PT, R5, R11, PT ;  /* 0x0000000b0500720c */ /* 0x000fc80003f26270 */
[----:B------:R-:W-:Y:S01]  /*1140*/  ISETP.GE.OR P1, PT, R16, R6, P1 ;  /* 0x000000061000720c */ /* 0x000fe20000f26670 */
[----:B------:R-:W-:-:S05]  /*1150*/  IMAD.HI.U32 R6, R5, R2, RZ ;  /* 0x0000000205067227 */ /* 0x000fca00078e00ff */
[----:B------:R-:W-:-:S04]  /*1160*/  SHF.R.U32.HI R6, RZ, R3, R6 ;  /* 0x00000003ff067219 */ /* 0x000fc80000011606 */
[----:B------:R-:W-:-:S03]  /*1170*/  SEL R6, R5, R6, !P0 ;  /* 0x0000000605067207 */ /* 0x000fc60004000000 */
[----:B------:R-:W-:Y:S01]  /*1180*/  @!P1 IMAD.HI.U32 R7, R16, R2, RZ ;  /* 0x0000000210079227 */ /* 0x000fe200078e00ff */
[----:B------:R-:W-:-:S04]  /*1190*/  IADD3 R2, PT, PT, -R6, RZ, RZ ;  /* 0x000000ff06027210 */ /* 0x000fc80007ffe1ff */
[----:B------:R-:W-:Y:S01]  /*11a0*/  @!P1 SHF.R.U32.HI R3, RZ, R3, R7 ;  /* 0x00000003ff039219 */ /* 0x000fe20000011607 */
[----:B------:R-:W-:Y:S01]  /*11b0*/  IMAD R2, R10, R2, R5 ;  /* 0x000000020a027224 */ /* 0x000fe200078e0205 */
[----:B------:R-:W-:Y:S02]  /*11c0*/  IADD3 R7, PT, PT, -R5, RZ, RZ ;  /* 0x000000ff05077210 */ /* 0x000fe40007ffe1ff */
[----:B------:R-:W-:-:S03]  /*11d0*/  @!P1 SEL R3, R16, R3, !P0 ;  /* 0x0000000310039207 */ /* 0x000fc60004000000 */
[----:B------:R-:W-:Y:S02]  /*11e0*/  IMAD R7, R4, R7, R14 ;  /* 0x0000000704077224 */ /* 0x000fe400078e020e */
[--C-:B------:R-:W-:Y:S02]  /*11f0*/  @!P1 IMAD.IADD R6, R6, 0x1, -R3.reuse ;  /* 0x0000000106069824 */ /* 0x100fe400078e0a03 */
[----:B------:R-:W-:Y:S01]  /*1200*/  @!P1 IMAD R3, R2, R12, R3 ;  /* 0x0000000c02039224 */ /* 0x000fe200078e0203 */
[----:B------:R-:W-:Y:S01]  /*1210*/  IADD3 R2, PT, PT, -R16, RZ, RZ ;  /* 0x000000ff10027210 */ /* 0x000fe20007ffe1ff */
[----:B------:R-:W-:Y:S02]  /*1220*/  @!P1 IMAD R5, R6, R10, R16 ;  /* 0x0000000a06059224 */ /* 0x000fe400078e0210 */
[----:B------:R-:W-:Y:S02]  /*1230*/  @!P1 IMAD.MOV.U32 R16, RZ, RZ, R3 ;  /* 0x000000ffff109224 */ /* 0x000fe400078e0003 */
[----:B------:R-:W-:-:S02]  /*1240*/  IMAD R2, R9, R2, R15 ;  /* 0x0000000209027224 */ /* 0x000fc400078e020f */
[----:B------:R-:W-:Y:S02]  /*1250*/  IMAD R14, R5, R4, R7 ;  /* 0x00000004050e7224 */ /* 0x000fe400078e0207 */
[----:B------:R-:W-:Y:S02]  /*1260*/  IMAD R15, R16, R9, R2 ;  /* 0x00000009100f7224 */ /* 0x000fe400078e0202 */
.L_x_15:
[----:B------:R-:W1:Y:S01]  /*1270*/  LDCU UR4, c[0x0][0xb30] ;  /* 0x00016600ff0477ac */ /* 0x000e620008000800 */
[----:B------:R-:W2:Y:S08]  /*1280*/  S2UR UR37, SR_CgaCtaId ;  /* 0x00000000002579c3 */ /* 0x000eb00000008800 */
[----:B------:R-:W3:Y:S01]  /*1290*/  LDC R40, c[0x0][0xb24] ;  /* 0x0002c900ff287b82 */ /* 0x000ee20000000800 */
[----:B-1----:R-:W-:-:S09]  /*12a0*/  UISETP.NE.AND UP1, UPT, UR4, 0x1, UPT ;  /* 0x000000010400788c */ /* 0x002fd2000bf25270 */
[----:B--2---:R-:W-:Y:S05]  /*12b0*/  BRA.U UP1, `(.L_x_16) ;  /* 0x0000000101407547 */ /* 0x004fea000b800000 */
[----:B------:R-:W1:Y:S08]  /*12c0*/  LDC.64 R4, c[0x0][0xb10] ;  /* 0x0002c400ff047b82 */ /* 0x000e700000000a00 */
[----:B------:R-:W2:Y:S08]  /*12d0*/  LDC.64 R2, c[0x0][0xb18] ;  /* 0x0002c600ff027b82 */ /* 0x000eb00000000a00 */
[----:B------:R-:W4:Y:S08]  /*12e0*/  LDC R6, c[0x0][0xb20] ;  /* 0x0002c800ff067b82 */ /* 0x000f300000000800 */
[----:B------:R-:W3:Y:S01]  /*12f0*/  LDC R7, c[0x0][0xb0c] ;  /* 0x0002c300ff077b82 */ /* 0x000ee20000000800 */
[----:B-1----:R-:W-:-:S05]  /*1300*/  IMAD.HI.U32 R4, R15, R4, RZ ;  /* 0x000000040f047227 */ /* 0x002fca00078e00ff */
[----:B------:R-:W-:Y:S01]  /*1310*/  SHF.R.U32.HI R4, RZ, R5, R4 ;  /* 0x00000005ff047219 */ /* 0x000fe20000011604 */
[----:B--2---:R-:W-:Y:S01]  /*1320*/  IMAD.HI.U32 R3, R14, R3, RZ ;  /* 0x000000030e037227 */ /* 0x004fe200078e00ff */
[----:B------:R-:W-:-:S04]  /*1330*/  ISETP.NE.AND P0, PT, R2, 0x1, PT ;  /* 0x000000010200780c */ /* 0x000fc80003f05270 */
[----:B----4-:R-:W-:-:S04]  /*1340*/  SHF.R.U32.HI R3, RZ, R6, R3 ;  /* 0x00000006ff037219 */ /* 0x010fc80000011603 */
[----:B------:R-:W-:Y:S02]  /*1350*/  SEL R3, R14, R3, !P0 ;  /* 0x000000030e037207 */ /* 0x000fe40004000000 */
[----:B---3--:R-:W-:-:S04]  /*1360*/  ISETP.NE.AND P1, PT, R7, 0x1, PT ;  /* 0x000000010700780c */ /* 0x008fc80003f25270 */
[----:B------:R-:W-:-:S05]  /*1370*/  SEL R4, R15, R4, !P1 ;  /* 0x000000040f047207 */ /* 0x000fca0004800000 */
[----:B------:R-:W-:Y:S02]  /*1380*/  IMAD.IADD R5, R3, 0x1, -R4 ;  /* 0x0000000103057824 */ /* 0x000fe400078e0a04 */
[----:B------:R-:W-:Y:S02]  /*1390*/  IMAD.IADD R3, R4, 0x1, -R3 ;  /* 0x0000000104037824 */ /* 0x000fe400078e0a03 */
[----:B------:R-:W-:Y:S02]  /*13a0*/  IMAD R15, R5, R7, R15 ;  /* 0x00000007050f7224 */ /* 0x000fe400078e020f */
[----:B------:R-:W-:-:S07]  /*13b0*/  IMAD R14, R3, R2, R14 ;  /* 0x00000002030e7224 */ /* 0x000fce00078e020e */
.L_x_16:
[----:B------:R-:W-:Y:S01]  /*13c0*/  BAR.SYNC.DEFER_BLOCKING 0x0 ;  /* 0x0000000000007b1d */ /* 0x000fe20000010000 */
[----:B------:R-:W-:Y:S01]  /*13d0*/  UISETP.NE.AND UP1, UPT, UR8, 0x2, UPT ;  /* 0x000000020800788c */ /* 0x000fe2000bf25270 */
[----:B------:R-:W-:Y:S02]  /*13e0*/  ISETP.NE.OR P5, PT, R0, 0x2, !P5 ;  /* 0x000000020000780c */ /* 0x000fe40006fa5670 */
[----:B------:R-:W-:-:S06]  /*13f0*/  LOP3.LUT R2, R93, 0x1f, RZ, 0xc0, !PT ;  /* 0x0000001f5d027812 */ /* 0x000fcc00078ec0ff */
[----:B------:R-:W-:Y:S05]  /*1400*/  BRA.U UP1, `(.L_x_17) ;  /* 0x0000001101ec7547 */ /* 0x000fea000b800000 */
[----:B------:R-:W1:Y:S01]  /*1410*/  LDCU UR13, c[0x0][0x38c] ;  /* 0x00007180ff0d77ac */ /* 0x000e620008000800 */
[----:B------:R-:W2:Y:S01]  /*1420*/  LDC R8, c[0x0][0x370] ;  /* 0x0000dc00ff087b82 */ /* 0x000ea20000000800 */
[----:B------:R-:W-:Y:S01]  /*1430*/  PLOP3.LUT P1, PT, PT, PT, UP2, 0x80, 0x8 ;  /* 0x000000000008781c */ /* 0x000fe20003f2f028 */
[----:B------:R-:W-:Y:S01]  /*1440*/  IMAD.MOV.U32 R17, RZ, RZ, 0x1 ;  /* 0x00000001ff117424 */ /* 0x000fe200078e00ff */
[----:B------:R-:W-:Y:S01]  /*1450*/  ISETP.EQ.OR P4, PT, R2, RZ, P5 ;  /* 0x000000ff0200720c */ /* 0x000fe20002f82670 */
[----:B------:R-:W-:Y:S01]  /*1460*/  IMAD.MOV.U32 R16, RZ, RZ, RZ ;  /* 0x000000ffff107224 */ /* 0x000fe200078e00ff */
[----:B------:R-:W-:Y:S02]  /*1470*/  PLOP3.LUT P1, PT, P1, PT, PT, 0x8, 0x80 ;  /* 0x000000000080781c */ /* 0x000fe40000f2e170 */
[----:B------:R-:W-:Y:S01]  /*1480*/  CS2R R12, SRZ ;  /* 0x00000000000c7805 */ /* 0x000fe2000001ff00 */
[----:B------:R-:W-:Y:S01]  /*1490*/  IMAD.MOV.U32 R11, RZ, RZ, 0x1 ;  /* 0x00000001ff0b7424 */ /* 0x000fe200078e00ff */
[----:B------:R-:W4:Y:S01]  /*14a0*/  LDC R0, c[0x0][0x374] ;  /* 0x0000dd00ff007b82 */ /* 0x000f220000000800 */
[----:B------:R-:W2:Y:S01]  /*14b0*/  LDCU.64 UR22, c[0x0][0x348] ;  /* 0x00006900ff1677ac */ /* 0x000ea20008000a00 */
[----:B------:R-:W-:Y:S01]  /*14c0*/  UMOV UR6, URZ ;  /* 0x000000ff00067c82 */ /* 0x000fe20008000000 */
[----:B-1----:R-:W-:-:S04]  /*14d0*/  UIADD3 UR5, UPT, UPT, UR13, 0x3f, URZ ;  /* 0x0000003f0d057890 */ /* 0x002fc8000fffe0ff */
[----:B------:R-:W-:-:S04]  /*14e0*/  USHF.R.S32.HI UR4, URZ, 0x1f, UR5 ;  /* 0x0000001fff047899 */ /* 0x000fc80008011405 */
[----:B------:R-:W-:-:S04]  /*14f0*/  ULEA.HI UR4, UR4, UR5, URZ, 0x6 ;  /* 0x0000000504047291 */ /* 0x000fc8000f8f30ff */
[----:B------:R-:W-:Y:S02]  /*1500*/  USHF.R.S32.HI UR15, URZ, 0x6, UR4 ;  /* 0x00000006ff0f7899 */ /* 0x000fe40008011404 */
[----:B------:R-:W-:Y:S02]  /*1510*/  UIADD3 UR4, UPT, UPT, UR13, -0x1, URZ ;  /* 0xffffffff0d047890 */ /* 0x000fe4000fffe0ff */
[----:B------:R-:W-:Y:S02]  /*1520*/  UISETP.LT.U32.AND UP0, UPT, UR15, 0x8, UPT ;  /* 0x000000080f00788c */ /* 0x000fe4000bf01070 */
[----:B------:R-:W-:Y:S02]  /*1530*/  UISETP.GE.U32.AND UP1, UPT, UR4, -0x7f, UPT ;  /* 0xffffff810400788c */ /* 0x000fe4000bf26070 */
[----:B------:R-:W-:Y:S02]  /*1540*/  USEL UR14, UR15, 0x8, UP0 ;  /* 0x000000080f0e7887 */ /* 0x000fe40008000000 */
[----:B------:R-:W-:-:S02]  /*1550*/  UIADD3 UR13, UPT, UPT, UR13, 0x7e, URZ ;  /* 0x0000007e0d0d7890 */ /* 0x000fc4000fffe0ff */
[----:B------:R-:W-:Y:S02]  /*1560*/  UIADD3 UR5, UPT, UPT, UR14, -0x1, URZ ;  /* 0xffffffff0e057890 */ /* 0x000fe4000fffe0ff */
[----:B------:R-:W-:-:S03]  /*1570*/  UIADD3 UR7, UPT, UPT, UR15, -UR14, URZ ;  /* 0x8000000e0f077290 */ /* 0x000fc6000fffe0ff */
[----:B------:R-:W-:-:S04]  /*1580*/  @UP1 UIADD3 UR5, UPT, UPT, UR14, URZ, URZ ;  /* 0x000000ff0e051290 */ /* 0x000fc8000fffe0ff */
[----:B--2---:R-:W-:-:S12]  /*1590*/  UIADD3 UR5, UPT, UPT, UR5, 0x1, URZ ;  /* 0x0000000105057890 */ /* 0x004fd8000fffe0ff */
.L_x_35:
[----:B------:R-:W-:Y:S01]  /*15a0*/  UISETP.NE.AND UP0, UPT, UR37, URZ, UPT ;  /* 0x000000ff2500728c */ /* 0x000fe2000bf05270 */
[----:B------:R-:W1:Y:S08]  /*15b0*/  S2UR UR37, SR_CgaCtaId ;  /* 0x00000000002579c3 */ /* 0x000e700000008800 */
[----:B------:R-:W-:Y:S05]  /*15c0*/  BRA.U UP0, `(.L_x_18) ;  /* 0x0000000100347547 */ /* 0x000fea000b800000 */
[----:B------:R-:W2:Y:S01]  /*15d0*/  S2R R2, SR_CgaCtaId ;  /* 0x0000000000027919 */ /* 0x000ea20000008800 */
[----:B------:R-:W-:-:S04]  /*15e0*/  MOV R3, 0x400 ;  /* 0x0000040000037802 */ /* 0x000fc80000000f00 */
[----:B--2---:R-:W-:Y:S02]  /*15f0*/  LEA R2, R2, R3, 0x18 ;  /* 0x0000000302027211 */ /* 0x004fe400078ec0ff */
[----:B------:R-:W-:-:S03]  /*1600*/  SHF.L.U32 R3, R11, 0x1f, RZ ;  /* 0x0000001f0b037819 */ /* 0x000fc600000006ff */
[----:B------:R-:W-:-:S04]  /*1610*/  IMAD R2, R12, 0x8, R2 ;  /* 0x000000080c027824 */ /* 0x000fc800078e0202 */
[----:B------:R-:W2:Y:S02]  /*1620*/  SYNCS.PHASECHK.TRANS64.TRYWAIT P0, [R2+URZ+0x130], R3 ;  /* 0x00013003020075a7 */ /* 0x000ea400080011ff */
[----:B--2---:R-:W-:Y:S05]  /*1630*/  @!P0 BRA `(.L_x_19) ;  /* 0x00000060003c8947 */ /* 0x004fea0003800000 */
.L_x_119:
[----:B------:R-:W-:Y:S01]  /*1640*/  VIADD R12, R12, 0x1 ;  /* 0x000000010c0c7836 */ /* 0x000fe20000000000 */
[----:B------:R2:W-:Y:S04]  /*1650*/  SYNCS.ARRIVE.TRANS64.A1T0 RZ, [R2+URZ+0x120], RZ ;  /* 0x000120ff02ff79a7 */ /* 0x0005e800081000ff */
[----:B------:R-:W-:-:S04]  /*1660*/  ISETP.NE.AND P0, PT, R12, 0x2, PT ;  /* 0x000000020c00780c */ /* 0x000fc80003f05270 */
[----:B------:R-:W-:Y:S02]  /*1670*/  SEL R12, R12, RZ, P0 ;  /* 0x000000ff0c0c7207 */ /* 0x000fe40000000000 */
[----:B--2---:R-:W-:-:S04]  /*1680*/  SEL R2, RZ, 0x1, P0 ;  /* 0x00000001ff027807 */ /* 0x004fc80000000000 */
[----:B------:R-:W-:-:S07]  /*1690*/  LOP3.LUT R11, R11, R2, RZ, 0x3c, !PT ;  /* 0x000000020b0b7212 */ /* 0x000fce00078e3cff */
.L_x_18:
[----:B------:R-:W-:Y:S01]  /*16a0*/  UMOV UR4, 0x400 ;  /* 0x0000040000047882 */ /* 0x000fe20000000000 */
[----:B------:R-:W-:Y:S01]  /*16b0*/  SHF.L.U32 R2, R17, 0x1f, RZ ;  /* 0x0000001f11027819 */ /* 0x000fe200000006ff */
[----:B-1----:R-:W-:Y:S01]  /*16c0*/  ULEA UR4, UR37, UR4, 0x18 ;  /* 0x0000000425047291 */ /* 0x002fe2000f8ec0ff */
[----:B------:R-:W-:Y:S01]  /*16d0*/  R2UR UR35, R15 ;  /* 0x000000000f2372ca */ /* 0x000fe200000e0000 */
[----:B------:R-:W-:Y:S01]  /*16e0*/  UISETP.GE.U32.AND UP0, UPT, UR13, 0x7f, UPT ;  /* 0x0000007f0d00788c */ /* 0x000fe2000bf06070 */
[----:B------:R-:W-:Y:S01]  /*16f0*/  R2UR UR11, R14 ;  /* 0x000000000e0b72ca */ /* 0x000fe200000e0000 */
[----:B------:R-:W-:Y:S01]  /*1700*/  ULEA UR8, UR6, UR4, 0x3 ;  /* 0x0000000406087291 */ /* 0x000fe2000f8e18ff */
[----:B------:R-:W-:-:S08]  /*1710*/  UMOV UR24, URZ ;  /* 0x000000ff00187c82 */ /* 0x000fd00008000000 */
[----:B------:R1:W2:Y:S01]  /*1720*/  SYNCS.PHASECHK.TRANS64.TRYWAIT P0, [UR8+0x40], R2 ;  /* 0x00004002ff0075a7 */ /* 0x0002a20008001108 */
[----:B------:R-:W-:Y:S02]  /*1730*/  USHF.L.U32 UR35, UR35, 0x7, URZ ;  /* 0x0000000723237899 */ /* 0x000fe400080006ff */
[----:B------:R-:W-:Y:S01]  /*1740*/  USHF.L.U32 UR11, UR11, 0x6, URZ ;  /* 0x000000060b0b7899 */ /* 0x000fe200080006ff */
[----:B------:R-:W-:Y:S11]  /*1750*/  BRA.U !UP0, `(.L_x_20) ;  /* 0x0000000108a87547 */ /* 0x000ff6000b800000 */
[----:B------:R-:W-:Y:S01]  /*1760*/  UMOV UR16, URZ ;  /* 0x000000ff00107c82 */ /* 0x000fe20008000000 */
[----:B------:R-:W-:-:S05]  /*1770*/  UMOV UR17, UR6 ;  /* 0x0000000600117c82 */ /* 0x000fca0008000000 */
.L_x_25:
[----:B-1----:R-:W-:Y:S01]  /*1780*/  ULEA UR33, UR17, UR4, 0x3 ;  /* 0x0000000411217291 */ /* 0x002fe2000f8e18ff */
[----:B--2---:R-:W-:Y:S01]  /*1790*/  @!P5 MOV R3, 0x6000 ;  /* 0x000060000003d802 */ /* 0x004fe20000000f00 */
[----:B--2---:R-:W-:Y:S10]  /*17a0*/  @P0 BRA `(.L_x_21) ;  /* 0x00000000000c0947 */ /* 0x004ff40003800000 */
[----:B------:R-:W-:-:S04]  /*17b0*/  SHF.L.U32 R4, R17, 0x1f, RZ ;  /* 0x0000001f11047819 */ /* 0x000fc800000006ff */
[----:B------:R-:W2:Y:S02]  /*17c0*/  SYNCS.PHASECHK.TRANS64.TRYWAIT P0, [UR33+0x40], R4 ;  /* 0x00004004ff0075a7 */ /* 0x000ea40008001121 */
[----:B--2---:R-:W-:Y:S05]  /*17d0*/  @!P0 BRA `(.L_x_22) ;  /* 0x0000005c00e88947 */ /* 0x004fea0003800000 */
.L_x_21:
[----:B------:R2:W-:Y:S01]  /*17e0*/  @!P5 SYNCS.ARRIVE.TRANS64 RZ, [UR33], R3 ;  /* 0x00000003ffffd9a7 */ /* 0x0005e20008000021 */
[----:B------:R-:W-:Y:S04]  /*17f0*/  BSSY.RECONVERGENT B0, `(.L_x_23) ;  /* 0x0000003000007945 */ /* 0x000fe80003800200 */
[----:B------:R-:W-:Y:S05]  /*1800*/  @P4 BRA `(.L_x_24) ;  /* 0x0000000000044947 */ /* 0x000fea0003800000 */
[----:B------:R-:W-:Y:S05]  /*1810*/  BPT.TRAP 0x1 ;  /* 0x000000040000795c */ /* 0x000fea0000300000 */
.L_x_24:
[----:B------:R-:W-:Y:S05]  /*1820*/  BSYNC.RECONVERGENT B0 ;  /* 0x0000000000007941 */ /* 0x000fea0003800200 */
.L_x_23:
[----:B------:R-:W-:Y:S02]  /*1830*/  UIADD3 UR6, UPT, UPT, UR17, 0x1, URZ ;  /* 0x0000000111067890 */ /* 0x000fe4000fffe0ff */
[----:B------:R-:W-:Y:S02]  /*1840*/  ULEA UR32, UR17, UR4, 0xe ;  /* 0x0000000411207291 */ /* 0x000fe4000f8e70ff */
[----:B------:R-:W-:Y:S02]  /*1850*/  UISETP.NE.AND UP0, UPT, UR6, 0x8, UPT ;  /* 0x000000080600788c */ /* 0x000fe4000bf05270 */
[----:B------:R-:W-:Y:S02]  /*1860*/  UIADD3 UR26, UP1, UPT, UR22, 0x80, URZ ;  /* 0x00000080161a7890 */ /* 0x000fe4000ff3e0ff */
[----:B------:R-:W-:Y:S02]  /*1870*/  USEL UR9, URZ, 0x1, UP0 ;  /* 0x00000001ff097887 */ /* 0x000fe40008000000 */
[----:B------:R-:W-:-:S02]  /*1880*/  USEL UR6, UR6, URZ, UP0 ;  /* 0x000000ff06067287 */ /* 0x000fc40008000000 */
[----:B------:R-:W-:Y:S02]  /*1890*/  UIADD3 UR20, UP0, UPT, UR22, 0x180, URZ ;  /* 0x0000018016147890 */ /* 0x000fe4000ff1e0ff */
[----:B------:R-:W-:Y:S01]  /*18a0*/  ULEA UR8, UR6, UR4, 0x3 ;  /* 0x0000000406087291 */ /* 0x000fe2000f8e18ff */
[----:B------:R-:W-:Y:S01]  /*18b0*/  LOP3.LUT R17, R17, UR9, RZ, 0x3c, !PT ;  /* 0x0000000911117c12 */ /* 0x000fe2000f8e3cff */
[----:B------:R-:W-:Y:S02]  /*18c0*/  USHF.L.U32 UR34, UR16, 0x6, URZ ;  /* 0x0000000610227899 */ /* 0x000fe400080006ff */
[----:B------:R-:W-:Y:S01]  /*18d0*/  UIADD3.X UR27, UPT, UPT, URZ, UR23, URZ, UP1, !UPT ;  /* 0x00000017ff1b7290 */ /* 0x000fe20008ffe4ff */
[----:B-1----:R-:W-:Y:S01]  /*18e0*/  SHF.L.U32 R2, R17, 0x1f, RZ ;  /* 0x0000001f11027819 */ /* 0x002fe200000006ff */
[----:B------:R-:W-:Y:S02]  /*18f0*/  UIADD3 UR32, UPT, UPT, UR32, 0x6400, URZ ;  /* 0x0000640020207890 */ /* 0x000fe4000fffe0ff */
[----:B------:R-:W-:Y:S01]  /*1900*/  UIADD3.X UR21, UPT, UPT, URZ, UR23, URZ, UP0, !UPT ;  /* 0x00000017ff157290 */ /* 0x000fe200087fe4ff */
[----:B------:R1:W1:Y:S01]  /*1910*/  SYNCS.PHASECHK.TRANS64.TRYWAIT P0, [UR8+0x40], R2 ;  /* 0x00004002ff0075a7 */ /* 0x0002620008001108 */
[----:B------:R-:W-:Y:S01]  /*1920*/  ULEA UR8, UR17, UR4, 0xd ;  /* 0x0000000411087291 */ /* 0x000fe2000f8e68ff */
[----:B------:R-:W-:Y:S01]  /*1930*/  UMOV UR18, 0x0 ;  /* 0x0000000000127882 */ /* 0x000fe20000000000 */
[----:B------:R-:W-:-:S02]  /*1940*/  UMOV UR19, 0x10000000 ;  /* 0x1000000000137882 */ /* 0x000fc40000000000 */
[----:B------:R-:W-:Y:S01]  /*1950*/  UIADD3 UR8, UPT, UPT, UR8, 0x26400, URZ ;  /* 0x0002640008087890 */ /* 0x000fe2000fffe0ff */
[----:B------:R1:W-:Y:S01]  /*1960*/  UTMALDG.3D [UR32], [UR26], desc[UR18] ;  /* 0x000012201a0075b4 */ /* 0x0003e20008011000 */
[----:B------:R-:W-:Y:S01]  /*1970*/  UMOV UR12, UR36 ;  /* 0x00000024000c7c82 */ /* 0x000fe20008000000 */
[----:B------:R-:W-:Y:S01]  /*1980*/  UMOV UR9, UR33 ;  /* 0x0000002100097c82 */ /* 0x000fe20008000000 */
[----:B------:R-:W-:Y:S01]  /*1990*/  UMOV UR10, UR34 ;  /* 0x00000022000a7c82 */ /* 0x000fe20008000000 */
[----:B------:R-:W-:Y:S01]  /*19a0*/  UIADD3 UR16, UPT, UPT, UR16, 0x1, URZ ;  /* 0x0000000110107890 */ /* 0x000fe2000fffe0ff */
[----:B------:R-:W-:Y:S01]  /*19b0*/  UMOV UR24, UR5 ;  /* 0x0000000500187c82 */ /* 0x000fe20008000000 */
[----:B------:R-:W-:Y:S02]  /*19c0*/  UMOV UR17, UR6 ;  /* 0x0000000600117c82 */ /* 0x000fe40008000000 */
[----:B------:R1:W-:Y:S01]  /*19d0*/  UTMALDG.3D [UR8], [UR20], desc[UR18] ;  /* 0x00001208140075b4 */ /* 0x0003e20008011000 */
[----:B------:R-:W-:-:S09]  /*19e0*/  UISETP.NE.AND UP0, UPT, UR16, UR5, UPT ;  /* 0x000000051000728c */ /* 0x000fd2000bf05270 */
[----:B------:R-:W-:Y:S05]  /*19f0*/  BRA.U UP0, `(.L_x_25) ;  /* 0xfffffffd00607547 */ /* 0x000fea000b83ffff */
.L_x_20:
[----:B-1----:R-:W-:Y:S01]  /*1a00*/  ULEA UR8, UR6, UR4, 0x3 ;  /* 0x0000000406087291 */ /* 0x002fe2000f8e18ff */
[----:B------:R-:W-:Y:S01]  /*1a10*/  SHF.L.U32 R2, R17, 0x1f, RZ ;  /* 0x0000001f11027819 */ /* 0x000fe200000006ff */
[----:B------:R-:W-:Y:S01]  /*1a20*/  @!P1 SYNCS.ARRIVE.TRANS64.A1T0 RZ, [UR4+0xb8], RZ ;  /* 0x0000b8ffffff99a7 */ /* 0x000fe20008100004 */
[----:B------:R-:W-:-:S06]  /*1a30*/  UISETP.GT.AND UP0, UPT, UR15, UR14, UPT ;  /* 0x0000000e0f00728c */ /* 0x000fcc000bf04270 */
[----:B--2---:R1:W2:Y:S03]  /*1a40*/  SYNCS.PHASECHK.TRANS64.TRYWAIT P0, [UR8+0x40], R2 ;  /* 0x00004002ff0075a7 */ /* 0x0042a60008001108 */
[----:B------:R-:W-:Y:S05]  /*1a50*/  BRA.U !UP0, `(.L_x_26) ;  /* 0x0000000108ac7547 */ /* 0x000fea000b800000 */
[----:B------:R-:W-:Y:S01]  /*1a60*/  UIADD3 UR21, UPT, UPT, UR7, UR24, URZ ;  /* 0x0000001807157290 */ /* 0x000fe2000fffe0ff */
[----:B------:R-:W-:-:S11]  /*1a70*/  UMOV UR25, UR6 ;  /* 0x0000000600197c82 */ /* 0x000fd60008000000 */
.L_x_31:
[----:B-1----:R-:W-:Y:S01]  /*1a80*/  ULEA UR17, UR25, UR4, 0x3 ;  /* 0x0000000419117291 */ /* 0x002fe2000f8e18ff */
[----:B--2---:R-:W-:Y:S01]  /*1a90*/  @!P5 MOV R3, 0x6000 ;  /* 0x000060000003d802 */ /* 0x004fe20000000f00 */
[----:B--2---:R-:W-:Y:S10]  /*1aa0*/  @P0 BRA `(.L_x_27) ;  /* 0x00000000000c0947 */ /* 0x004ff40003800000 */
[----:B------:R-:W-:-:S04]  /*1ab0*/  SHF.L.U32 R4, R17, 0x1f, RZ ;  /* 0x0000001f11047819 */ /* 0x000fc800000006ff */
[----:B------:R-:W2:Y:S02]  /*1ac0*/  SYNCS.PHASECHK.TRANS64.TRYWAIT P0, [UR17+0x40], R4 ;  /* 0x00004004ff0075a7 */ /* 0x000ea40008001111 */
[----:B--2---:R-:W-:Y:S05]  /*1ad0*/  @!P0 BRA `(.L_x_28) ;  /* 0x0000005c00408947 */ /* 0x004fea0003800000 */
.L_x_27:
[----:B------:R2:W-:Y:S01]  /*1ae0*/  @!P5 SYNCS.ARRIVE.TRANS64 RZ, [UR17], R3 ;  /* 0x00000003ffffd9a7 */ /* 0x0005e20008000011 */
[----:B------:R-:W-:Y:S04]  /*1af0*/  BSSY.RECONVERGENT B0, `(.L_x_29) ;  /* 0x0000003000007945 */ /* 0x000fe80003800200 */
[----:B------:R-:W-:Y:S05]  /*1b00*/  @P4 BRA `(.L_x_30) ;  /* 0x0000000000044947 */ /* 0x000fea0003800000 */
[----:B------:R-:W-:Y:S05]  /*1b10*/  BPT.TRAP 0x1 ;  /* 0x000000040000795c */ /* 0x000fea0000300000 */
.L_x_30:
[----:B------:R-:W-:Y:S05]  /*1b20*/  BSYNC.RECONVERGENT B0 ;  /* 0x0000000000007941 */ /* 0x000fea0003800200 */
.L_x_29:
        /* <DEDUP_REMOVED lines=10> */
[----:B------:R-:W-:Y:S01]  /*1bd0*/  UIADD3 UR16, UPT, UPT, UR16, 0x6400, URZ ;  /* 0x0000640010107890 */ /* 0x000fe2000fffe0ff */
[----:B-1----:R-:W-:Y:S01]  /*1be0*/  SHF.L.U32 R2, R17, 0x1f, RZ ;  /* 0x0000001f11027819 */ /* 0x002fe200000006ff */
[----:B------:R-:W-:Y:S02]  /*1bf0*/  UIADD3.X UR31, UPT, UPT, URZ, UR23, URZ, UP1, !UPT ;  /* 0x00000017ff1f7290 */ /* 0x000fe40008ffe4ff */
[----:B------:R-:W-:Y:S01]  /*1c00*/  UIADD3.X UR29, UPT, UPT, URZ, UR23, URZ, UP0, !UPT ;  /* 0x00000017ff1d7290 */ /* 0x000fe200087fe4ff */
[----:B------:R1:W1:Y:S01]  /*1c10*/  SYNCS.PHASECHK.TRANS64.TRYWAIT P0, [UR8+0x40], R2 ;  /* 0x00004002ff0075a7 */ /* 0x0002620008001108 */
[----:B------:R-:W-:Y:S01]  /*1c20*/  ULEA UR8, UR25, UR4, 0xd ;  /* 0x0000000419087291 */ /* 0x000fe2000f8e68ff */
[----:B------:R-:W-:Y:S01]  /*1c30*/  UMOV UR26, 0x0 ;  /* 0x00000000001a7882 */ /* 0x000fe20000000000 */
[----:B------:R-:W-:-:S02]  /*1c40*/  UMOV UR27, 0x10000000 ;  /* 0x10000000001b7882 */ /* 0x000fc40000000000 */
[----:B------:R-:W-:Y:S01]  /*1c50*/  UIADD3 UR8, UPT, UPT, UR8, 0x26400, URZ ;  /* 0x0002640008087890 */ /* 0x000fe2000fffe0ff */
[----:B------:R-:W-:Y:S01]  /*1c60*/  UMOV UR19, UR35 ;  /* 0x0000002300137c82 */ /* 0x000fe20008000000 */
[----:B------:R-:W-:Y:S01]  /*1c70*/  UMOV UR20, UR36 ;  /* 0x0000002400147c82 */ /* 0x000fe20008000000 */
[----:B------:R-:W-:Y:S01]  /*1c80*/  UMOV UR12, UR36 ;  /* 0x00000024000c7c82 */ /* 0x000fe20008000000 */
[----:B------:R-:W-:Y:S01]  /*1c90*/  UMOV UR9, UR17 ;  /* 0x0000001100097c82 */ /* 0x000fe20008000000 */
[----:B------:R-:W-:Y:S01]  /*1ca0*/  UMOV UR10, UR18 ;  /* 0x00000012000a7c82 */ /* 0x000fe20008000000 */
[----:B------:R1:W-:Y:S01]  /*1cb0*/  UTMALDG.3D [UR16], [UR30], desc[UR26] ;  /* 0x00001a101e0075b4 */ /* 0x0003e20008011000 */
[----:B------:R-:W-:Y:S01]  /*1cc0*/  UIADD3 UR24, UPT, UPT, UR24, 0x1, URZ ;  /* 0x0000000118187890 */ /* 0x000fe2000fffe0ff */
[----:B------:R-:W-:-:S03]  /*1cd0*/  UMOV UR25, UR6 ;  /* 0x0000000600197c82 */ /* 0x000fc60008000000 */
[----:B------:R-:W-:Y:S01]  /*1ce0*/  UISETP.NE.AND UP0, UPT, UR24, UR21, UPT ;  /* 0x000000151800728c */ /* 0x000fe2000bf05270 */
[----:B------:R1:W-:Y:S08]  /*1cf0*/  UTMALDG.3D [UR8], [UR28], desc[UR26] ;  /* 0x00001a081c0075b4 */ /* 0x0003f00008011000 */
[----:B------:R-:W-:Y:S05]  /*1d00*/  BRA.U UP0, `(.L_x_31) ;  /* 0xfffffffd005c7547 */ /* 0x000fea000b83ffff */
.L_x_26:
[C---:B-1----:R-:W-:Y:S01]  /*1d10*/  LEA R2, R16.reuse, UR4, 0x3 ;  /* 0x0000000410027c11 */ /* 0x042fe2000f8e18ff */
[----:B------:R-:W-:Y:S01]  /*1d20*/  NOP ;  /* 0x0000000000007918 */ /* 0x000fe20000000000 */
[----:B--2---:R-:W-:Y:S02]  /*1d30*/  SHF.L.U32 R3, R13, 0x1f, RZ ;  /* 0x0000001f0d037819 */ /* 0x004fe400000006ff */
[----:B------:R-:W-:Y:S02]  /*1d40*/  LEA R4, R16, UR4, 0x4 ;  /* 0x0000000410047c11 */ /* 0x000fe4000f8e20ff */
[----:B------:R-:W1:Y:S02]  /*1d50*/  SYNCS.PHASECHK.TRANS64.TRYWAIT P0, [R2+URZ+0xc0], R3 ;  /* 0x0000c003020075a7 */ /* 0x000e6400080011ff */
[----:B-1----:R-:W-:Y:S05]  /*1d60*/  @!P0 BRA `(.L_x_32) ;  /* 0x0000005800b48947 */ /* 0x002fea0003800000 */
.L_x_122:
[----:B------:R-:W2:Y:S01]  /*1d70*/  LDS.128 R4, [R4+0x150] ;  /* 0x0001500004047984 */ /* 0x000ea20000000c00 */
[----:B---3--:R-:W-:Y:S01]  /*1d80*/  ISETP.GE.AND P0, PT, R40, 0x1, PT ;  /* 0x000000012800780c */ /* 0x008fe20003f06270 */
[----:B-1----:R-:W-:Y:S01]  /*1d90*/  VIADD R2, R2, 0xd0 ;  /* 0x000000d002027836 */ /* 0x002fe20000000000 */
[----:B------:R-:W-:Y:S01]  /*1da0*/  @!PT LDS RZ, [RZ] ;  /* 0x00000000fffff984 */ /* 0x000fe20000000800 */
[----:B------:R-:W-:Y:S01]  /*1db0*/  @!PT LDS RZ, [RZ] ;  /* 0x00000000fffff984 */ /* 0x000fe20000000800 */
[----:B------:R-:W-:Y:S01]  /*1dc0*/  @!PT LDS RZ, [RZ] ;  /* 0x00000000fffff984 */ /* 0x000fe20000000800 */
[----:B------:R-:W-:Y:S01]  /*1dd0*/  @!PT LDS RZ, [RZ] ;  /* 0x00000000fffff984 */ /* 0x000fe20000000800 */
[----:B------:R1:W-:Y:S06]  /*1de0*/  MEMBAR.ALL.CTA ;  /* 0x0000000000007992 */ /* 0x0003ec0000008000 */
[----:B-1----:R-:W1:Y:S01]  /*1df0*/  FENCE.VIEW.ASYNC.S ;  /* 0x00000000000073c6 */ /* 0x002e620000000000 */
[----:B------:R-:W-:-:S04]  /*1e00*/  PRMT R2, RZ, 0x654, R2 ;  /* 0x00000654ff027816 */ /* 0x000fc80000000002 */
[----:B-1----:R1:W-:Y:S01]  /*1e10*/  SYNCS.ARRIVE.TRANS64.RED.A1T0 RZ, [R2+URZ], RZ ;  /* 0x000000ff02ff79a7 */ /* 0x0023e200081004ff */
[----:B--2---:R-:W-:-:S13]  /*1e20*/  LOP3.LUT P2, RZ, R6, 0x1, RZ, 0xc0, !PT ;  /* 0x0000000106ff7812 */ /* 0x004fda000784c0ff */
[----:B------:R-:W-:Y:S01]  /*1e30*/  @P2 SHF.R.U32.HI R3, RZ, 0x10, R5 ;  /* 0x00000010ff032819 */ /* 0x000fe20000011605 */
[----:B------:R-:W-:Y:S01]  /*1e40*/  VOTEU.ANY UP0, P2 ;  /* 0x0000000000ff7886 */ /* 0x000fe20001000100 */
[----:B------:R-:W-:Y:S02]  /*1e50*/  @P2 MOV R10, R4 ;  /* 0x00000004000a2202 */ /* 0x000fe40000000f00 */
[----:B------:R-:W-:Y:S02]  /*1e60*/  @P2 R2UR.BROADCAST UR8, R3 ;  /* 0x00000000030822ca */ /* 0x000fe400008e0000 */
[----:B------:R-:W-:-:S11]  /*1e70*/  @P2 LOP3.LUT R9, R5, 0xffff, RZ, 0xc0, !PT ;  /* 0x0000ffff05092812 */ /* 0x000fd600078ec0ff */
[----:B------:R-:W-:Y:S01]  /*1e80*/  @UP0 UMOV UR36, UR8 ;  /* 0x0000000800240c82 */ /* 0x000fe20008000000 */
[----:B-1----:R-:W-:Y:S05]  /*1e90*/  @!P0 BRA `(.L_x_33) ;  /* 0x0000000000b88947 */ /* 0x002fea0003800000 */
[----:B------:R-:W4:Y:S01]  /*1ea0*/  LDC.64 R4, c[0x0][0xb18] ;  /* 0x0002c600ff047b82 */ /* 0x000f220000000a00 */
[----:B------:R-:W-:-:S07]  /*1eb0*/  ISETP.NE.AND P3, PT, R40, 0x1, PT ;  /* 0x000000012800780c */ /* 0x000fce0003f65270 */
[----:B------:R-:W1:Y:S08]  /*1ec0*/  LDC.64 R6, c[0x0][0xb10] ;  /* 0x0002c400ff067b82 */ /* 0x000e700000000a00 */
[----:B------:R-:W2:Y:S08]  /*1ed0*/  LDC R14, c[0x0][0xb20] ;  /* 0x0002c800ff0e7b82 */ /* 0x000eb00000000800 */
[----:B------:R-:W3:Y:S01]  /*1ee0*/  LDC R15, c[0x0][0xb0c] ;  /* 0x0002c300ff0f7b82 */ /* 0x000ee20000000800 */
[----:B----4-:R-:W-:Y:S01]  /*1ef0*/  IMAD.HI.U32 R19, R0, R5, RZ ;  /* 0x0000000500137227 */ /* 0x010fe200078e00ff */
[----:B------:R-:W-:-:S03]  /*1f00*/  ISETP.NE.AND P0, PT, R4, 0x1, PT ;  /* 0x000000010400780c */ /* 0x000fc60003f05270 */
[----:B------:R-:W-:-:S03]  /*1f10*/  IMAD.HI.U32 R5, R9, R5, RZ ;  /* 0x0000000509057227 */ /* 0x000fc600078e00ff */
[----:B------:R-:W4:Y:S01]  /*1f20*/  LDC.64 R2, c[0x0][0xb28] ;  /* 0x0002ca00ff027b82 */ /* 0x000f220000000a00 */
[----:B-1----:R-:W-:-:S04]  /*1f30*/  IMAD.HI.U32 R20, R8, R6, RZ ;  /* 0x0000000608147227 */ /* 0x002fc800078e00ff */
[----:B------:R-:W-:Y:S01]  /*1f40*/  IMAD.HI.U32 R21, R10, R6, RZ ;  /* 0x000000060a157227 */ /* 0x000fe200078e00ff */
[----:B------:R-:W-:Y:S02]  /*1f50*/  SHF.R.U32.HI R20, RZ, R7, R20 ;  /* 0x00000007ff147219 */ /* 0x000fe40000011614 */
[-C--:B--2---:R-:W-:Y:S02]  /*1f60*/  SHF.R.U32.HI R19, RZ, R14.reuse, R19 ;  /* 0x0000000eff137219 */ /* 0x084fe40000011613 */
[----:B------:R-:W-:Y:S02]  /*1f70*/  SHF.R.U32.HI R5, RZ, R14, R5 ;  /* 0x0000000eff057219 */ /* 0x000fe40000011605 */
[----:B------:R-:W-:Y:S02]  /*1f80*/  SEL R19, R0, R19, !P0 ;  /* 0x0000001300137207 */ /* 0x000fe40004000000 */
[----:B------:R-:W-:Y:S02]  /*1f90*/  SHF.R.U32.HI R21, RZ, R7, R21 ;  /* 0x00000007ff157219 */ /* 0x000fe40000011615 */
[----:B---3--:R-:W-:-:S02]  /*1fa0*/  ISETP.NE.AND P1, PT, R15, 0x1, PT ;  /* 0x000000010f00780c */ /* 0x008fc40003f25270 */
[----:B------:R-:W-:Y:S02]  /*1fb0*/  SEL R5, R9, R5, !P0 ;  /* 0x0000000509057207 */ /* 0x000fe40004000000 */
[----:B------:R-:W-:Y:S02]  /*1fc0*/  SEL R20, R8, R20, !P1 ;  /* 0x0000001408147207 */ /* 0x000fe40004800000 */
[----:B------:R-:W-:Y:S01]  /*1fd0*/  SEL R21, R10, R21, !P1 ;  /* 0x000000150a157207 */ /* 0x000fe20004800000 */
[----:B----4-:R-:W-:-:S04]  /*1fe0*/  IMAD.HI.U32 R18, R19, R2, RZ ;  /* 0x0000000213127227 */ /* 0x010fc800078e00ff */
        /* <DEDUP_REMOVED lines=10> */
[----:B------:R-:W-:-:S04]  /*2090*/  @!P0 IMAD.HI.U32 R7, R21, R2, RZ ;  /* 0x0000000215078227 */ /* 0x000fc800078e00ff */
[----:B------:R-:W-:Y:S01]  /*20a0*/  IMAD.MOV R2, RZ, RZ, -R6 ;  /* 0x000000ffff027224 */ /* 0x000fe200078e0a06 */
[----:B------:R-:W-:Y:S02]  /*20b0*/  @!P0 SHF.R.U32.HI R3, RZ, R3, R7 ;  /* 0x00000003ff038219 */ /* 0x000fe40000011607 */
[----:B------:R-:W-:Y:S01]  /*20c0*/  IADD3 R7, PT, PT, -R5, RZ, RZ ;  /* 0x000000ff05077210 */ /* 0x000fe20007ffe1ff */
[----:B------:R-:W-:Y:S01]  /*20d0*/  IMAD R2, R40, R2, R5 ;  /* 0x0000000228027224 */ /* 0x000fe200078e0205 */
        /* <DEDUP_REMOVED lines=10> */
.L_x_33:
[----:B------:R-:W1:Y:S02]  /*2180*/  LDCU UR8, c[0x0][0xb30] ;  /* 0x00016600ff0877ac */ /* 0x000e640008000800 */
[----:B-1----:R-:W-:-:S09]  /*2190*/  UISETP.NE.AND UP0, UPT, UR8, 0x1, UPT ;  /* 0x000000010800788c */ /* 0x002fd2000bf05270 */
[----:B------:R-:W-:Y:S05]  /*21a0*/  BRA.U UP0, `(.L_x_34) ;  /* 0x0000000100407547 */ /* 0x000fea000b800000 */
[----:B------:R-:W1:Y:S08]  /*21b0*/  LDC.64 R4, c[0x0][0xb10] ;  /* 0x0002c400ff047b82 */ /* 0x000e700000000a00 */
[----:B------:R-:W2:Y:S08]  /*21c0*/  LDC.64 R2, c[0x0][0xb18] ;  /* 0x0002c600ff027b82 */ /* 0x000eb00000000a00 */
[----:B------:R-:W3:Y:S08]  /*21d0*/  LDC R6, c[0x0][0xb20] ;  /* 0x0002c800ff067b82 */ /* 0x000ef00000000800 */
[----:B------:R-:W4:Y:S01]  /*21e0*/  LDC R7, c[0x0][0xb0c] ;  /* 0x0002c300ff077b82 */ /* 0x000f220000000800 */
[----:B-1----:R-:W-:-:S05]  /*21f0*/  IMAD.HI.U32 R4, R10, R4, RZ ;  /* 0x000000040a047227 */ /* 0x002fca00078e00ff */
[----:B------:R-:W-:Y:S01]  /*2200*/  SHF.R.U32.HI R4, RZ, R5, R4 ;  /* 0x00000005ff047219 */ /* 0x000fe20000011604 */
[----:B--2---:R-:W-:Y:S01]  /*2210*/  IMAD.HI.U32 R3, R9, R3, RZ ;  /* 0x0000000309037227 */ /* 0x004fe200078e00ff */
[----:B------:R-:W-:-:S04]  /*2220*/  ISETP.NE.AND P0, PT, R2, 0x1, PT ;  /* 0x000000010200780c */ /* 0x000fc80003f05270 */
[----:B---3--:R-:W-:-:S04]  /*2230*/  SHF.R.U32.HI R3, RZ, R6, R3 ;  /* 0x00000006ff037219 */ /* 0x008fc80000011603 */
[----:B------:R-:W-:Y:S02]  /*2240*/  SEL R3, R9, R3, !P0 ;  /* 0x0000000309037207 */ /* 0x000fe40004000000 */
[----:B----4-:R-:W-:-:S04]  /*2250*/  ISETP.NE.AND P1, PT, R7, 0x1, PT ;  /* 0x000000010700780c */ /* 0x010fc80003f25270 */
[----:B------:R-:W-:-:S05]  /*2260*/  SEL R4, R10, R4, !P1 ;  /* 0x000000040a047207 */ /* 0x000fca0004800000 */
[----:B------:R-:W-:Y:S02]  /*2270*/  IMAD.IADD R5, R3, 0x1, -R4 ;  /* 0x0000000103057824 */ /* 0x000fe400078e0a04 */
[----:B------:R-:W-:Y:S02]  /*2280*/  IMAD.IADD R3, R4, 0x1, -R3 ;  /* 0x0000000104037824 */ /* 0x000fe400078e0a03 */
[----:B------:R-:W-:Y:S02]  /*2290*/  IMAD R10, R5, R7, R10 ;  /* 0x00000007050a7224 */ /* 0x000fe400078e020a */
[----:B------:R-:W-:-:S07]  /*22a0*/  IMAD R9, R3, R2, R9 ;  /* 0x0000000203097224 */ /* 0x000fce00078e0209 */
.L_x_34:
[----:B------:R-:W-:Y:S01]  /*22b0*/  VIADD R16, R16, 0x1 ;  /* 0x0000000110107836 */ /* 0x000fe20000000000 */
[----:B------:R-:W-:Y:S01]  /*22c0*/  PLOP3.LUT P1, PT, PT, PT, PT, 0x80, 0x8 ;  /* 0x000000000008781c */ /* 0x000fe20003f2f070 */
[----:B------:R-:W-:Y:S02]  /*22d0*/  IMAD.IADD R15, R10, 0x1, R87 ;  /* 0x000000010a0f7824 */ /* 0x000fe400078e0257 */
[----:B------:R-:W-:Y:S01]  /*22e0*/  IMAD.IADD R14, R9, 0x1, R86 ;  /* 0x00000001090e7824 */ /* 0x000fe200078e0256 */
[----:B------:R-:W-:-:S04]  /*22f0*/  ISETP.NE.AND P0, PT, R16, 0x2, PT ;  /* 0x000000021000780c */ /* 0x000fc80003f05270 */
[----:B------:R-:W-:Y:S02]  /*2300*/  SEL R2, RZ, 0x1, P0 ;  /* 0x00000001ff027807 */ /* 0x000fe40000000000 */
[----:B------:R-:W-:Y:S02]  /*2310*/  SEL R16, R16, RZ, P0 ;  /* 0x000000ff10107207 */ /* 0x000fe40000000000 */
[----:B------:R-:W-:Y:S01]  /*2320*/  LOP3.LUT R13, R13, R2, RZ, 0x3c, !PT ;  /* 0x000000020d0d7212 */ /* 0x000fe200078e3cff */
[----:B------:R-:W-:Y:S06]  /*2330*/  @P2 BRA `(.L_x_35) ;  /* 0xfffffff000982947 */ /* 0x000fec000383ffff */
[----:B------:R-:W-:Y:S01]  /*2340*/  UIADD3 UR4, UPT, UPT, UR4, 0x40, URZ ;  /* 0x0000004004047890 */ /* 0x000fe2000fffe0ff */
[----:B------:R-:W-:-:S03]  /*2350*/  SHF.L.U32 R2, R17, 0x1f, RZ ;  /* 0x0000001f11027819 */ /* 0x000fc600000006ff */
[----:B------:R-:W-:-:S09]  /*2360*/  ULEA UR5, UR6, UR4, 0x3 ;  /* 0x0000000406057291 */ /* 0x000fd2000f8e18ff */
[----:B------:R-:W1:Y:S02]  /*2370*/  SYNCS.PHASECHK.TRANS64.TRYWAIT P0, [UR5], R2 ;  /* 0x00000002ff0075a7 */ /* 0x000e640008001105 */
[----:B-1----:R-:W-:Y:S05]  /*2380*/  @!P0 BRA `(.L_x_36) ;  /* 0x0000005400408947 */ /* 0x002fea0003800000 */
.L_x_124:
[----:B------:R-:W-:-:S04]  /*2390*/  UIADD3 UR6, UPT, UPT, UR6, 0x1, URZ ;  /* 0x0000000106067890 */ /* 0x000fc8000fffe0ff */
[----:B------:R-:W-:-:S04]  /*23a0*/  UISETP.NE.AND UP0, UPT, UR6, 0x8, UPT ;  /* 0x000000080600788c */ /* 0x000fc8000bf05270 */
[----:B------:R-:W-:Y:S02]  /*23b0*/  USEL UR7, URZ, 0x1, UP0 ;  /* 0x00000001ff077887 */ /* 0x000fe40008000000 */
[----:B------:R-:W-:-:S04]  /*23c0*/  USEL UR6, UR6, URZ, UP0 ;  /* 0x000000ff06067287 */ /* 0x000fc80008000000 */
[----:B------:R-:W-:Y:S01]  /*23d0*/  ULEA UR5, UR6, UR4, 0x3 ;  /* 0x0000000406057291 */ /* 0x000fe2000f8e18ff */
[----:B-1----:R-:W-:-:S04]  /*23e0*/  LOP3.LUT R2, R17, UR7, RZ, 0x3c, !PT ;  /* 0x0000000711027c12 */ /* 0x002fc8000f8e3cff */
[----:B------:R-:W-:-:S04]  /*23f0*/  SHF.L.U32 R3, R2, 0x1f, RZ ;  /* 0x0000001f02037819 */ /* 0x000fc800000006ff */
[----:B------:R-:W1:Y:S02]  /*2400*/  SYNCS.PHASECHK.TRANS64.TRYWAIT P0, [UR5], R3 ;  /* 0x00000003ff0075a7 */ /* 0x000e640008001105 */
[----:B-1----:R-:W-:Y:S05]  /*2410*/  @!P0 BRA `(.L_x_37) ;  /* 0x0000005400348947 */ /* 0x002fea0003800000 */
.L_x_126:
[----:B------:R-:W-:-:S04]  /*2420*/  UIADD3 UR6, UPT, UPT, UR6, 0x1, URZ ;  /* 0x0000000106067890 */ /* 0x000fc8000fffe0ff */
[----:B------:R-:W-:-:S04]  /*2430*/  UISETP.NE.AND UP0, UPT, UR6, 0x8, UPT ;  /* 0x000000080600788c */ /* 0x000fc8000bf05270 */
[----:B------:R-:W-:Y:S02]  /*2440*/  USEL UR7, URZ, 0x1, UP0 ;  /* 0x00000001ff077887 */ /* 0x000fe40008000000 */
[----:B------:R-:W-:-:S04]  /*2450*/  USEL UR6, UR6, URZ, UP0 ;  /* 0x000000ff06067287 */ /* 0x000fc80008000000 */
[----:B------:R-:W-:Y:S01]  /*2460*/  ULEA UR5, UR6, UR4, 0x3 ;  /* 0x0000000406057291 */ /* 0x000fe2000f8e18ff */
[----:B------:R-:W-:-:S04]  /*2470*/  LOP3.LUT R2, R2, UR7, RZ, 0x3c, !PT ;  /* 0x0000000702027c12 */ /* 0x000fc8000f8e3cff */
[----:B-1----:R-:W-:-:S04]  /*2480*/  SHF.L.U32 R3, R2, 0x1f, RZ ;  /* 0x0000001f02037819 */ /* 0x002fc800000006ff */
[----:B------:R-:W1:Y:S02]  /*2490*/  SYNCS.PHASECHK.TRANS64.TRYWAIT P0, [UR5], R3 ;  /* 0x00000003ff0075a7 */ /* 0x000e640008001105 */
[----:B-1----:R-:W-:Y:S05]  /*24a0*/  @!P0 BRA `(.L_x_38) ;  /* 0x0000005400288947 */ /* 0x002fea0003800000 */
.L_x_128:
        /* <DEDUP_REMOVED lines=9> */
.L_x_130:
        /* <DEDUP_REMOVED lines=9> */
.L_x_132:
        /* <DEDUP_REMOVED lines=9> */
.L_x_134:
        /* <DEDUP_REMOVED lines=9> */
.L_x_136:
[----:B------:R-:W-:-:S04]  /*26f0*/  UIADD3 UR6, UPT, UPT, UR6, 0x1, URZ ;  /* 0x0000000106067890 */ /* 0x000fc8000fffe0ff */
[----:B------:R-:W-:-:S04]  /*2700*/  UISETP.NE.AND UP0, UPT, UR6, 0x8, UPT ;  /* 0x000000080600788c */ /* 0x000fc8000bf05270 */
[----:B------:R-:W-:Y:S02]  /*2710*/  USEL UR5, URZ, 0x1, UP0 ;  /* 0x00000001ff057887 */ /* 0x000fe40008000000 */
[----:B------:R-:W-:-:S04]  /*2720*/  USEL UR6, UR6, URZ, UP0 ;  /* 0x000000ff06067287 */ /* 0x000fc80008000000 */
[----:B------:R-:W-:Y:S01]  /*2730*/  ULEA UR6, UR6, UR4, 0x3 ;  /* 0x0000000406067291 */ /* 0x000fe2000f8e18ff */
[----:B------:R-:W-:-:S04]  /*2740*/  LOP3.LUT R2, R2, UR5, RZ, 0x3c, !PT ;  /* 0x0000000502027c12 */ /* 0x000fc8000f8e3cff */
[----:B------:R-:W-:Y:S01]  /*2750*/  SHF.L.U32 R2, R2, 0x1f, RZ ;  /* 0x0000001f02027819 */ /* 0x000fe200000006ff */
[----:B-1--4-:R-:W-:-:S07]  /*2760*/  IMAD.U32 R0, RZ, RZ, UR6 ;  /* 0x00000006ff007e24 */ /* 0x012fce000f8e00ff */
.L_x_43:
[----:B-1----:R1:W2:Y:S02]  /*2770*/  SYNCS.PHASECHK.TRANS64.TRYWAIT P0, [R0+URZ], R2 ;  /* 0x00000002000075a7 */ /* 0x0022a400080011ff */
[----:B--2---:R-:W-:Y:S05]  /*2780*/  @!P0 NANOSLEEP.SYNCS 0x989680 ;  /* 0x009896800000895d */ /* 0x004fea0003900000 */
[----:B------:R-:W2:Y:S02]  /*2790*/  @!P0 SYNCS.PHASECHK.TRANS64 P0, [R0+URZ], R2 ;  /* 0x00000002000085a7 */ /* 0x000ea400080010ff */
[----:B--2---:R-:W-:Y:S05]  /*27a0*/  @P0 EXIT ;  /* 0x000000000000094d */ /* 0x004fea0003800000 */
[----:B------:R-:W-:Y:S05]  /*27b0*/  BRA `(.L_x_43) ;  /* 0xfffffffc00ec7947 */ /* 0x000fea000383ffff */
.L_x_17:
[----:B------:R-:W-:-:S04]  /*27c0*/  UISETP.NE.AND UP1, UPT, UR37, URZ, UPT ;  /* 0x000000ff2500728c */ /* 0x000fc8000bf25270 */
[----:B------:R-:W-:-:S09]  /*27d0*/  UISETP.NE.OR UP1, UPT, UR8, 0x1, UP1 ;  /* 0x000000010800788c */ /* 0x000fd20008f25670 */
[----:B------:R-:W-:Y:S05]  /*27e0*/  BRA.U UP1, `(.L_x_44) ;  /* 0x0000000501487547 */ /* 0x000fea000b800000 */
[----:B------:R-:W-:Y:S01]  /*27f0*/  ISETP.NE.AND P2, PT, R2, RZ, PT ;  /* 0x000000ff0200720c */ /* 0x000fe20003f45270 */
[----:B------:R-:W-:Y:S01]  /*2800*/  IMAD.MOV.U32 R12, RZ, RZ, 0x1 ;  /* 0x00000001ff0c7424 */ /* 0x000fe200078e00ff */
[----:B------:R-:W-:Y:S02]  /*2810*/  CS2R R10, SRZ ;  /* 0x00000000000a7805 */ /* 0x000fe4000001ff00 */
[----:B------:R-:W-:Y:S01]  /*2820*/  CS2R R8, SRZ ;  /* 0x0000000000087805 */ /* 0x000fe2000001ff00 */
[----:B------:R-:W-:Y:S01]  /*2830*/  UMOV UR4, 0x400 ;  /* 0x0000040000047882 */ /* 0x000fe20000000000 */
[----:B------:R-:W-:Y:S01]  /*2840*/  UMOV UR6, URZ ;  /* 0x000000ff00067c82 */ /* 0x000fe20008000000 */
[----:B------:R-:W-:-:S12]  /*2850*/  ULEA UR37, UR37, UR4, 0x18 ;  /* 0x0000000425257291 */ /* 0x000fd8000f8ec0ff */
.L_x_48:
[----:B------:R-:W-:Y:S02]  /*2860*/  LEA R0, R8, UR37, 0x3 ;  /* 0x0000002508007c11 */ /* 0x000fe4000f8e18ff */
[----:B------:R-:W-:-:S03]  /*2870*/  SHF.L.U32 R4, R9, 0x1f, RZ ;  /* 0x0000001f09047819 */ /* 0x000fc600000006ff */
[----:B------:R-:W-:Y:S01]  /*2880*/  VIADD R5, R0, 0x130 ;  /* 0x0000013000057836 */ /* 0x000fe20000000000 */
[----:B------:R-:W1:Y:S02]  /*2890*/  SYNCS.PHASECHK.TRANS64.TRYWAIT P0, [R0+URZ+0x120], R4 ;  /* 0x00012004000075a7 */ /* 0x000e6400080011ff */
[----:B-1----:R-:W-:Y:S05]  /*28a0*/  @!P0 BRA `(.L_x_45) ;  /* 0x0000005000a08947 */ /* 0x002fea0003800000 */
.L_x_137:
[----:B------:R-:W-:Y:S01]  /*28b0*/  ULEA UR5, UR6, UR37, 0x3 ;  /* 0x0000002506057291 */ /* 0x000fe2000f8e18ff */
[----:B-1----:R-:W-:Y:S01]  /*28c0*/  PRMT R0, RZ, 0x654, R5 ;  /* 0x00000654ff007816 */ /* 0x002fe20000000005 */
[----:B------:R-:W-:Y:S01]  /*28d0*/  @!P2 IMAD.MOV.U32 R4, RZ, RZ, 0x10 ;  /* 0x00000010ff04a424 */ /* 0x000fe200078e00ff */
[----:B------:R-:W-:Y:S01]  /*28e0*/  SHF.L.U32 R5, R12, 0x1f, RZ ;  /* 0x0000001f0c057819 */ /* 0x000fe200000006ff */
[----:B------:R-:W-:Y:S01]  /*28f0*/  UIADD3 UR4, UPT, UPT, UR5, 0xc0, URZ ;  /* 0x000000c005047890 */ /* 0x000fe2000fffe0ff */
[----:B------:R1:W-:Y:S05]  /*2900*/  SYNCS.ARRIVE.TRANS64.RED.A1T0 RZ, [R0+URZ], RZ ;  /* 0x000000ff00ff79a7 */ /* 0x0003ea00081004ff */
[----:B------:R-:W-:Y:S01]  /*2910*/  IMAD.U32 R6, RZ, RZ, UR4 ;  /* 0x00000004ff067e24 */ /* 0x000fe2000f8e00ff */
[----:B------:R-:W2:Y:S04]  /*2920*/  SYNCS.PHASECHK.TRANS64.TRYWAIT P0, [UR5+0xd0], R5 ;  /* 0x0000d005ff0075a7 */ /* 0x000ea80008001105 */
[----:B------:R-:W-:Y:S01]  /*2930*/  PRMT R6, R2, 0x654, R6 ;  /* 0x0000065402067816 */ /* 0x000fe20000000006 */
[----:B-12---:R-:W-:Y:S06]  /*2940*/  @!P0 BRA `(.L_x_46) ;  /* 0x00000050008c8947 */ /* 0x006fec0003800000 */
.L_x_139:
[----:B------:R-:W-:Y:S01]  /*2950*/  ULEA UR4, UR6, UR37, 0x4 ;  /* 0x0000002506047291 */ /* 0x000fe2000f8e20ff */
[----:B------:R-:W-:Y:S01]  /*2960*/  SEL R3, R6, R3, !P2 ;  /* 0x0000000306037207 */ /* 0x000fe20005000000 */
[----:B------:R-:W-:Y:S01]  /*2970*/  UIADD3 UR5, UPT, UPT, UR5, 0xc0, URZ ;  /* 0x000000c005057890 */ /* 0x000fe2000fffe0ff */
[----:B-1----:R-:W-:Y:S01]  /*2980*/  LEA R0, R11, UR37, 0x3 ;  /* 0x000000250b007c11 */ /* 0x002fe2000f8e18ff */
[----:B------:R-:W-:Y:S01]  /*2990*/  UIADD3 UR4, UPT, UPT, UR4, 0x150, URZ ;  /* 0x0000015004047890 */ /* 0x000fe2000fffe0ff */
[----:B------:R1:W-:Y:S01]  /*29a0*/  @!P2 SYNCS.ARRIVE.TRANS64.RED RZ, [R3+URZ], R4 ;  /* 0x0000000403ffa9a7 */ /* 0x0003e200080004ff */
[----:B------:R-:W-:Y:S01]  /*29b0*/  UIADD3 UR6, UPT, UPT, UR6, 0x1, URZ ;  /* 0x0000000106067890 */ /* 0x000fe2000fffe0ff */
[----:B------:R-:W-:-:S03]  /*29c0*/  VIADD R8, R8, 0x1 ;  /* 0x0000000108087836 */ /* 0x000fc60000000000 */
[----:B------:R-:W-:Y:S02]  /*29d0*/  UISETP.NE.AND UP0, UPT, UR6, 0x2, UPT ;  /* 0x000000020600788c */ /* 0x000fe4000bf05270 */
[----:B------:R-:W-:Y:S01]  /*29e0*/  ISETP.NE.AND P0, PT, R8, 0x2, PT ;  /* 0x000000020800780c */ /* 0x000fe20003f05270 */
[----:B------:R-:W-:Y:S06]  /*29f0*/  UGETNEXTWORKID.BROADCAST [UR4], [UR5] ;  /* 0x00000000040073ca */ /* 0x000fec0008000100 */
[----:B------:R-:W-:Y:S02]  /*2a00*/  USEL UR4, URZ, 0x1, UP0 ;  /* 0x00000001ff047887 */ /* 0x000fe40008000000 */
[----:B------:R-:W-:-:S04]  /*2a10*/  USEL UR6, UR6, URZ, UP0 ;  /* 0x000000ff06067287 */ /* 0x000fc80008000000 */
[----:B------:R-:W-:Y:S02]  /*2a20*/  LOP3.LUT R12, R12, UR4, RZ, 0x3c, !PT ;  /* 0x000000040c0c7c12 */ /* 0x000fe4000f8e3cff */
[----:B-1----:R-:W-:-:S04]  /*2a30*/  SHF.L.U32 R4, R10, 0x1f, RZ ;  /* 0x0000001f0a047819 */ /* 0x002fc800000006ff */
[----:B------:R-:W1:Y:S02]  /*2a40*/  SYNCS.PHASECHK.TRANS64.TRYWAIT P1, [R0+URZ+0xc0], R4 ;  /* 0x0000c004000075a7 */ /* 0x000e6400080211ff */
[----:B-1----:R-:W-:Y:S05]  /*2a50*/  @!P1 BRA `(.L_x_47) ;  /* 0x0000005000609947 */ /* 0x002fea0003800000 */
.L_x_140:
[C---:B-1----:R-:W-:Y:S01]  /*2a60*/  LEA R4, R11.reuse, UR37, 0x4 ;  /* 0x000000250b047c11 */ /* 0x042fe2000f8e20ff */
[----:B------:R-:W-:Y:S01]  /*2a70*/  VIADD R0, R0, 0xd0 ;  /* 0x000000d000007836 */ /* 0x000fe20000000000 */
[----:B------:R-:W-:Y:S01]  /*2a80*/  SEL R8, R8, RZ, P0 ;  /* 0x000000ff08087207 */ /* 0x000fe20000000000 */
[----:B------:R-:W-:-:S03]  /*2a90*/  VIADD R11, R11, 0x1 ;  /* 0x000000010b0b7836 */ /* 0x000fc60000000000 */
[----:B------:R-:W1:Y:S01]  /*2aa0*/  LDS.128 R4, [R4+0x150] ;  /* 0x0001500004047984 */ /* 0x000e620000000c00 */
[----:B------:R-:W-:Y:S02]  /*2ab0*/  PRMT R0, RZ, 0x654, R0 ;  /* 0x00000654ff007816 */ /* 0x000fe40000000000 */
[C---:B------:R-:W-:Y:S01]  /*2ac0*/  ISETP.NE.AND P1, PT, R11.reuse, 0x2, PT ;  /* 0x000000020b00780c */ /* 0x040fe20003f25270 */
[----:B------:R-:W-:Y:S01]  /*2ad0*/  @!PT LDS RZ, [RZ] ;  /* 0x00000000fffff984 */ /* 0x000fe20000000800 */
[----:B------:R-:W-:Y:S01]  /*2ae0*/  @!PT LDS RZ, [RZ] ;  /* 0x00000000fffff984 */ /* 0x000fe20000000800 */
[----:B------:R-:W-:Y:S01]  /*2af0*/  @!PT LDS RZ, [RZ] ;  /* 0x00000000fffff984 */ /* 0x000fe20000000800 */
[----:B------:R-:W-:Y:S01]  /*2b00*/  @!PT LDS RZ, [RZ] ;  /* 0x00000000fffff984 */ /* 0x000fe20000000800 */
[----:B------:R2:W-:Y:S06]  /*2b10*/  MEMBAR.ALL.CTA ;  /* 0x0000000000007992 */ /* 0x0005ec0000008000 */
[----:B--2---:R-:W2:Y:S01]  /*2b20*/  FENCE.VIEW.ASYNC.S ;  /* 0x00000000000073c6 */ /* 0x004ea20000000000 */
[----:B------:R-:W-:Y:S01]  /*2b30*/  SEL R11, R11, RZ, P1 ;  /* 0x000000ff0b0b7207 */ /* 0x000fe20000800000 */
[----:B--2---:R2:W-:Y:S01]  /*2b40*/  SYNCS.ARRIVE.TRANS64.RED.A1T0 RZ, [R0+URZ], RZ ;  /* 0x000000ff00ff79a7 */ /* 0x0045e200081004ff */
[----:B-1----:R-:W-:-:S02]  /*2b50*/  LOP3.LUT P3, RZ, R6, 0x1, RZ, 0xc0, !PT ;  /* 0x0000000106ff7812 */ /* 0x002fc4000786c0ff */
[----:B------:R-:W-:-:S04]  /*2b60*/  SEL R4, RZ, 0x1, P1 ;  /* 0x00000001ff047807 */ /* 0x000fc80000800000 */
[----:B------:R-:W-:Y:S02]  /*2b70*/  LOP3.LUT R10, R10, R4, RZ, 0x3c, !PT ;  /* 0x000000040a0a7212 */ /* 0x000fe400078e3cff */
[----:B--2---:R-:W-:-:S04]  /*2b80*/  SEL R0, RZ, 0x1, P0 ;  /* 0x00000001ff007807 */ /* 0x004fc80000000000 */
[----:B------:R-:W-:Y:S01]  /*2b90*/  LOP3.LUT R9, R9, R0, RZ, 0x3c, !PT ;  /* 0x0000000009097212 */ /* 0x000fe200078e3cff */
[----:B------:R-:W-:Y:S06]  /*2ba0*/  @P3 BRA `(.L_x_48) ;  /* 0xfffffffc002c3947 */ /* 0x000fec000383ffff */
[----:B------:R-:W-:Y:S01]  /*2bb0*/  ULEA UR5, UR6, UR37, 0x3 ;  /* 0x0000002506057291 */ /* 0x000fe2000f8e18ff */
[----:B------:R-:W-:-:S08]  /*2bc0*/  SHF.L.U32 R2, R12, 0x1f, RZ ;  /* 0x0000001f0c027819 */ /* 0x000fd000000006ff */
[----:B------:R-:W1:Y:S02]  /*2bd0*/  SYNCS.PHASECHK.TRANS64 P0, [UR5+0xd0], R2 ;  /* 0x0000d002ff0075a7 */ /* 0x000e640008001005 */
[----:B-1----:R-:W-:Y:S05]  /*2be0*/  @P0 BRA `(.L_x_49) ;  /* 0x0000000000080947 */ /* 0x002fea0003800000 */
[----:B------:R-:W1:Y:S02]  /*2bf0*/  SYNCS.PHASECHK.TRANS64.TRYWAIT P0, [UR5+0xd0], R2 ;  /* 0x0000d002ff0075a7 */ /* 0x000e640008001105 */
[----:B-1----:R-:W-:Y:S05]  /*2c00*/  @!P0 BRA `(.L_x_50) ;  /* 0x0000005000088947 */ /* 0x002fea0003800000 */
.L_x_49:
[----:B------:R-:W-:-:S04]  /*2c10*/  UIADD3 UR4, UPT, UPT, UR6, 0x1, URZ ;  /* 0x0000000106047890 */ /* 0x000fc8000fffe0ff */
[----:B------:R-:W-:-:S04]  /*2c20*/  UISETP.NE.AND UP0, UPT, UR4, 0x2, UPT ;  /* 0x000000020400788c */ /* 0x000fc8000bf05270 */
[----:B------:R-:W-:Y:S02]  /*2c30*/  USEL UR7, URZ, 0x1, UP0 ;  /* 0x00000001ff077887 */ /* 0x000fe40008000000 */
[----:B------:R-:W-:-:S04]  /*2c40*/  USEL UR4, UR4, URZ, UP0 ;  /* 0x000000ff04047287 */ /* 0x000fc80008000000 */
[----:B------:R-:W-:Y:S01]  /*2c50*/  ULEA UR4, UR4, UR37, 0x3 ;  /* 0x0000002504047291 */ /* 0x000fe2000f8e18ff */
[----:B-1----:R-:W-:-:S04]  /*2c60*/  LOP3.LUT R2, R12, UR7, RZ, 0x3c, !PT ;  /* 0x000000070c027c12 */ /* 0x002fc8000f8e3cff */
[----:B------:R-:W-:-:S04]  /*2c70*/  SHF.L.U32 R0, R2, 0x1f, RZ ;  /* 0x0000001f02007819 */ /* 0x000fc800000006ff */
[----:B------:R-:W1:Y:S02]  /*2c80*/  SYNCS.PHASECHK.TRANS64 P0, [UR4+0xd0], R0 ;  /* 0x0000d000ff0075a7 */ /* 0x000e640008001004 */
[----:B-1----:R-:W-:Y:S05]  /*2c90*/  @P0 EXIT ;  /* 0x000000000000094d */ /* 0x002fea0003800000 */
[----:B------:R-:W-:Y:S02]  /*2ca0*/  SHF.L.U32 R2, R2, 0x1f, RZ ;  /* 0x0000001f02027819 */ /* 0x000fe400000006ff */
[----:B------:R-:W-:-:S07]  /*2cb0*/  MOV R0, UR4 ;  /* 0x0000000400007c02 */ /* 0x000fce0008000f00 */
.L_x_51:
[----:B-1----:R1:W2:Y:S02]  /*2cc0*/  SYNCS.PHASECHK.TRANS64.TRYWAIT P0, [R0+URZ+0xd0], R2 ;  /* 0x0000d002000075a7 */ /* 0x0022a400080011ff */
[----:B--2---:R-:W-:Y:S05]  /*2cd0*/  @!P0 NANOSLEEP.SYNCS 0x989680 ;  /* 0x009896800000895d */ /* 0x004fea0003900000 */
[----:B------:R-:W2:Y:S02]  /*2ce0*/  @!P0 SYNCS.PHASECHK.TRANS64 P0, [R0+URZ+0xd0], R2 ;  /* 0x0000d002000085a7 */ /* 0x000ea400080010ff */
[----:B--2---:R-:W-:Y:S05]  /*2cf0*/  @P0 EXIT ;  /* 0x000000000000094d */ /* 0x004fea0003800000 */
[----:B------:R-:W-:Y:S05]  /*2d00*/  BRA `(.L_x_51) ;  /* 0xfffffffc00ec7947 */ /* 0x000fea000383ffff */
.L_x_44:
[----:B------:R-:W-:-:S09]  /*2d10*/  UISETP.NE.AND UP1, UPT, UR8, URZ, UPT ;  /* 0x000000ff0800728c */ /* 0x000fd2000bf25270 */
[----:B------:R-:W-:Y:S05]  /*2d20*/  BRA.U UP1, `(.L_x_52) ;  /* 0x0000000d01b47547 */ /* 0x000fea000b800000 */
[----:B------:R-:W-:Y:S01]  /*2d30*/  UMOV UR4, 0x40 ;  /* 0x0000004000047882 */ /* 0x000fe20000000000 */
[----:B------:R-:W-:Y:S01]  /*2d40*/  NOP ;  /* 0x0000000000007918 */ /* 0x000fe20000000000 */
[----:B------:R-:W-:Y:S01]  /*2d50*/  ULEA UR4, UR37, UR4, 0x18 ;  /* 0x0000000425047291 */ /* 0x000fe2000f8ec0ff */
[----:B------:R-:W-:Y:S02]  /*2d60*/  UMOV UR5, 0x400 ;  /* 0x0000040000057882 */ /* 0x000fe40000000000 */
[----:B------:R-:W-:-:S06]  /*2d70*/  ULEA UR37, UR37, UR5, 0x18 ;  /* 0x0000000525257291 */ /* 0x000fcc000f8ec0ff */
[----:B------:R-:W1:Y:S02]  /*2d80*/  LDS.U8 R0, [UR4+0x1c] ;  /* 0x00001c04ff007984 */ /* 0x000e640008000000 */
[----:B-1----:R-:W-:-:S13]  /*2d90*/  ISETP.NE.AND P0, PT, R0, RZ, PT ;  /* 0x000000ff0000720c */ /* 0x002fda0003f05270 */
[----:B------:R-:W-:Y:S05]  /*2da0*/  @P0 BRA `(.L_x_53) ;  /* 0x0000000000580947 */ /* 0x000fea0003800000 */
[----:B------:R-:W-:-:S13]  /*2db0*/  ELECT P0, URZ, PT ;  /* 0x0000000000ff782f */ /* 0x000fda0003800000 */
[----:B------:R-:W-:Y:S05]  /*2dc0*/  @!P0 BRA `(.L_x_54) ;  /* 0x0000000000608947 */ /* 0x000fea0003800000 */
[----:B------:R-:W-:Y:S01]  /*2dd0*/  UMOV UR5, 0x10 ;  /* 0x0000001000057882 */ /* 0x000fe20000000000 */
[----:B------:R-:W-:Y:S01]  /*2de0*/  HFMA2 R0, -RZ, RZ, 0, 5.9604644775390625e-08 ;  /* 0x00000001ff007431 */ /* 0x000fe200000001ff */
[----:B------:R-:W-:-:S03]  /*2df0*/  MOV R2, 0xffff ;  /* 0x0000ffff00027802 */ /* 0x000fc60000000f00 */
[----:B------:R-:W-:Y:S04]  /*2e00*/  DEPBAR.LE SB1, 0x36 ;  /* 0x00009d800000791a */ /* 0x000fe80000000000 */
[----:B------:R-:W1:Y:S02]  /*2e10*/  UTCATOMSWS.FIND_AND_SET.ALIGN UP0, UR5, UR5 ;  /* 0x00000005000575e3 */ /* 0x000e640008000800 */
[----:B-1----:R-:W-:Y:S01]  /*2e20*/  MOV R3, UR5 ;  /* 0x0000000500037c02 */ /* 0x002fe20008000f00 */
[----:B------:R-:W-:Y:S06]  /*2e30*/  BRA.U UP0, `(.L_x_55) ;  /* 0x0000000100187547 */ /* 0x000fec000b800000 */
.L_x_56:
[----:B------:R-:W-:Y:S05]  /*2e40*/  NANOSLEEP 0x64 ;  /* 0x000000640000795d */ /* 0x000fea0003800000 */
[----:B------:R-:W-:-:S05]  /*2e50*/  UMOV UR5, 0x10 ;  /* 0x0000001000057882 */ /* 0x000fca0000000000 */
[----:B------:R-:W-:Y:S04]  /*2e60*/  DEPBAR.LE SB1, 0x36 ;  /* 0x00009d800000791a */ /* 0x000fe80000000000 */
[----:B------:R-:W1:Y:S02]  /*2e70*/  UTCATOMSWS.FIND_AND_SET.ALIGN UP0, UR5, UR5 ;  /* 0x00000005000575e3 */ /* 0x000e640008000800 */
[----:B-1----:R-:W-:Y:S01]  /*2e80*/  MOV R3, UR5 ;  /* 0x0000000500037c02 */ /* 0x002fe20008000f00 */
[----:B------:R-:W-:Y:S05]  /*2e90*/  BRA.U !UP0, `(.L_x_56) ;  /* 0xfffffffd08e87547 */ /* 0x000fea000b83ffff */
.L_x_55:
[-C--:B------:R-:W-:Y:S02]  /*2ea0*/  SHF.L.U32 R2, R2, R3.reuse, RZ ;  /* 0x0000000302027219 */ /* 0x080fe400000006ff */
[----:B------:R-:W-:Y:S01]  /*2eb0*/  SHF.L.U32 R0, R0, R3, RZ ;  /* 0x0000000300007219 */ /* 0x000fe200000006ff */
[----:B------:R-:W-:Y:S02]  /*2ec0*/  IMAD.SHL.U32 R3, R3, 0x20, RZ ;  /* 0x0000002003037824 */ /* 0x000fe400078e00ff */
[----:B------:R1:W-:Y:S04]  /*2ed0*/  ATOMS.OR RZ, [UR4+0x14], R2 ;  /* 0x00001402ffff798c */ /* 0x0003e8000b000004 */
[----:B------:R1:W-:Y:S04]  /*2ee0*/  ATOMS.OR RZ, [UR4+0x18], R0 ;  /* 0x00001800ffff798c */ /* 0x0003e8000b000004 */
[----:B------:R1:W-:Y:S01]  /*2ef0*/  STS [UR37+0x170], R3 ;  /* 0x00017003ff007988 */ /* 0x0003e20008000825 */
[----:B------:R-:W-:Y:S05]  /*2f00*/  BRA `(.L_x_54) ;  /* 0x0000000000107947 */ /* 0x000fea0003800000 */
.L_x_53:
[----:B------:R-:W-:Y:S02]  /*2f10*/  MOV R0, 0xffffffff ;  /* 0xffffffff00007802 */ /* 0x000fe40000000f00 */
[----:B------:R-:W-:-:S03]  /*2f20*/  MOV R2, 0x2f50 ;  /* 0x00002f5000027802 */ /* 0x000fc60000000f00 */
[----:B------:R1:W-:Y:S04]  /*2f30*/  STS [UR37+0x170], R0 ;  /* 0x00017000ff007988 */ /* 0x0003e80008000825 */
[----:B-1-3-5:R-:W-:Y:S05]  /*2f40*/  CALL.REL.NOINC `($__internal_1_$__cuda_sm10x_tcgen05_guardrail_trap_phase_invalid_during_alloc) ;  /* 0x0000005000dc7944 */ /* 0x02afea0003c00000 */
.L_x_54:
[----:B------:R-:W-:Y:S05]  /*2f50*/  WARPSYNC.ALL ;  /* 0x0000000000007948 */ /* 0x000fea0003800000 */
[----:B------:R-:W2:Y:S01]  /*2f60*/  S2UR UR5, SR_CgaCtaId ;  /* 0x00000000000579c3 */ /* 0x000ea20000008800 */
[----:B------:R-:W-:Y:S01]  /*2f70*/  UMOV UR4, 0x400 ;  /* 0x0000040000047882 */ /* 0x000fe20000000000 */
[----:B------:R-:W-:-:S06]  /*2f80*/  NOP ;  /* 0x0000000000007918 */ /* 0x000fcc0000000000 */
[----:B------:R-:W-:Y:S06]  /*2f90*/  BAR.ARV 0x6, 0xa0 ;  /* 0x0182800000007b1d */ /* 0x000fec0000002000 */
[----:B------:R-:W4:Y:S01]  /*2fa0*/  LDCU UR7, c[0x0][0x38c] ;  /* 0x00007180ff0777ac */ /* 0x000f220008000800 */
[----:B------:R-:W-:Y:S01]  /*2fb0*/  IMAD.MOV.U32 R11, RZ, RZ, 0x1 ;  /* 0x00000001ff0b7424 */ /* 0x000fe200078e00ff */
[----:B------:R-:W-:Y:S01]  /*2fc0*/  CS2R R8, SRZ ;  /* 0x0000000000087805 */ /* 0x000fe2000001ff00 */
[----:B------:R-:W-:Y:S01]  /*2fd0*/  IMAD.MOV.U32 R10, RZ, RZ, RZ ;  /* 0x000000ffff0a7224 */ /* 0x000fe200078e00ff */
[----:B------:R-:W3:Y:S01]  /*2fe0*/  LDCU UR6, c[0x0][0x38c] ;  /* 0x00007180ff0677ac */ /* 0x000ee20008000800 */
[----:B------:R-:W-:Y:S01]  /*2ff0*/  UMOV UR15, URZ ;  /* 0x000000ff000f7c82 */ /* 0x000fe20008000000 */
[----:B------:R-:W-:Y:S01]  /*3000*/  UMOV UR14, URZ ;  /* 0x000000ff000e7c82 */ /* 0x000fe20008000000 */
[----:B--2---:R-:W-:Y:S01]  /*3010*/  ULEA UR5, UR5, UR4, 0x18 ;  /* 0x0000000405057291 */ /* 0x004fe2000f8ec0ff */
[----:B------:R-:W-:Y:S01]  /*3020*/  UMOV UR24, 0x0 ;  /* 0x0000000000187882 */ /* 0x000fe20000000000 */
[----:B------:R-:W-:-:S02]  /*3030*/  UMOV UR25, 0x8100490 ;  /* 0x0810049000197882 */ /* 0x000fc40000000000 */
[----:B------:R-:W-:Y:S02]  /*3040*/  UIADD3 UR10, UPT, UPT, UR5, 0x6400, URZ ;  /* 0x00006400050a7890 */ /* 0x000fe4000fffe0ff */
[----:B------:R-:W-:Y:S02]  /*3050*/  UIADD3 UR11, UPT, UPT, UR5, 0x26400, URZ ;  /* 0x00026400050b7890 */ /* 0x000fe4000fffe0ff */
[----:B----4-:R-:W-:Y:S01]  /*3060*/  UIADD3 UR7, UPT, UPT, UR7, 0x3f, URZ ;  /* 0x0000003f07077890 */ /* 0x010fe2000fffe0ff */
[----:B-1----:R-:W1:Y:S01]  /*3070*/  LDS R0, [UR5+0x170] ;  /* 0x00017005ff007984 */ /* 0x002e620008000800 */
[----:B------:R-:W-:Y:S02]  /*3080*/  USHF.R.U32.HI UR10, URZ, 0x4, UR10 ;  /* 0x00000004ff0a7899 */ /* 0x000fe4000801160a */
[----:B------:R-:W-:Y:S02]  /*3090*/  USHF.R.S32.HI UR4, URZ, 0x1f, UR7 ;  /* 0x0000001fff047899 */ /* 0x000fe40008011407 */
[----:B------:R-:W-:-:S02]  /*30a0*/  USHF.R.U32.HI UR11, URZ, 0x4, UR11 ;  /* 0x00000004ff0b7899 */ /* 0x000fc4000801160b */
[----:B------:R-:W-:Y:S02]  /*30b0*/  ULEA.HI UR4, UR4, UR7, URZ, 0x6 ;  /* 0x0000000704047291 */ /* 0x000fe4000f8f30ff */
[----:B------:R-:W-:Y:S02]  /*30c0*/  ULOP3.LUT UR10, UR10, 0x3fff, URZ, 0xc0, !UPT ;  /* 0x00003fff0a0a7892 */ /* 0x000fe4000f8ec0ff */
[----:B------:R-:W-:Y:S02]  /*30d0*/  USHF.R.S32.HI UR4, URZ, 0x6, UR4 ;  /* 0x00000006ff047899 */ /* 0x000fe40008011404 */
[----:B------:R-:W-:Y:S02]  /*30e0*/  ULOP3.LUT UR11, UR11, 0x3fff, URZ, 0xc0, !UPT ;  /* 0x00003fff0b0b7892 */ /* 0x000fe4000f8ec0ff */
[----:B------:R-:W-:Y:S01]  /*30f0*/  UISETP.LT.AND UP0, UPT, UR4, 0x1, UPT ;  /* 0x000000010400788c */ /* 0x000fe2000bf01270 */
[----:B------:R-:W-:Y:S01]  /*3100*/  UMOV UR22, 0x0 ;  /* 0x0000000000167882 */ /* 0x000fe20000000000 */
[----:B------:R-:W-:-:S02]  /*3110*/  UMOV UR23, 0x8100490 ;  /* 0x0810049000177882 */ /* 0x000fc40000000000 */
[----:B------:R-:W-:Y:S02]  /*3120*/  USEL UR9, UR4, 0x1, !UP0 ;  /* 0x0000000104097887 */ /* 0x000fe4000c000000 */
[----:B------:R-:W-:Y:S02]  /*3130*/  ULOP3.LUT UR10, UR10, 0x10000, URZ, 0xfc, !UPT ;  /* 0x000100000a0a7892 */ /* 0x000fe4000f8efcff */
[----:B------:R-:W-:Y:S02]  /*3140*/  ULOP3.LUT UR11, UR11, 0x10000, URZ, 0xfc, !UPT ;  /* 0x000100000b0b7892 */ /* 0x000fe4000f8efcff */
[----:B------:R-:W-:Y:S02]  /*3150*/  UIADD3 UR9, UPT, UPT, -UR9, URZ, URZ ;  /* 0x000000ff09097290 */ /* 0x000fe4000fffe1ff */
[----:B---3--:R-:W-:Y:S01]  /*3160*/  UISETP.GE.AND UP3, UPT, UR6, 0x1, UPT ;  /* 0x000000010600788c */ /* 0x008fe2000bf66270 */
[----:B------:R-:W-:Y:S01]  /*3170*/  UMOV UR20, 0x0 ;  /* 0x0000000000147882 */ /* 0x000fe20000000000 */
[----:B------:R-:W-:Y:S01]  /*3180*/  UMOV UR21, 0x8100490 ;  /* 0x0810049000157882 */ /* 0x000fe20000000000 */
[----:B------:R-:W-:Y:S01]  /*3190*/  UMOV UR18, 0x0 ;  /* 0x0000000000127882 */ /* 0x000fe20000000000 */
[----:B------:R-:W-:Y:S01]  /*31a0*/  UMOV UR19, 0x8100490 ;  /* 0x0810049000137882 */ /* 0x000fe20000000000 */
[----:B-1----:R-:W-:-:S15]  /*31b0*/  R2UR UR16, R0 ;  /* 0x00000000001072ca */ /* 0x002fde00000e0000 */
.L_x_63:
[----:B------:R-:W-:Y:S02]  /*31c0*/  LEA R0, R10, UR5, 0x3 ;  /* 0x000000050a007c11 */ /* 0x000fe4000f8e18ff */
[----:B------:R-:W-:Y:S02]  /*31d0*/  SHF.L.U32 R2, R9, 0x1f, RZ ;  /* 0x0000001f09027819 */ /* 0x000fe400000006ff */
[----:B------:R-:W-:Y:S01]  /*31e0*/  PLOP3.LUT P0, PT, PT, PT, UP3, 0x80, 0x8 ;  /* 0x000000000008781c */ /* 0x000fe20003f0f038 */
[----:B------:R-:W-:Y:S01]  /*31f0*/  VIADD R3, R0, 0xd0 ;  /* 0x000000d000037836 */ /* 0x000fe20000000000 */
[----:B-1----:R-:W1:Y:S02]  /*3200*/  SYNCS.PHASECHK.TRANS64.TRYWAIT P1, [R0+URZ+0xc0], R2 ;  /* 0x0000c002000075a7 */ /* 0x002e6400080211ff */
[----:B-1-3--:R-:W-:Y:S09]  /*3210*/  @!P1 BRA `(.L_x_57) ;  /* 0x00000048009c9947 */ /* 0x00aff20003800000 */
.L_x_142:
[----:B------:R-:W-:Y:S01]  /*3220*/  LEA R4, R10, UR5, 0x4 ;  /* 0x000000050a047c11 */ /* 0x000fe2000f8e20ff */
[----:B------:R-:W-:Y:S01]  /*3230*/  @UP3 ULEA UR6, UR14, UR5, 0x3 ;  /* 0x000000050e063291 */ /* 0x000fe2000f8e18ff */
[----:B------:R-:W-:Y:S01]  /*3240*/  PLOP3.LUT P2, PT, PT, PT, PT, 0x80, 0x8 ;  /* 0x000000000008781c */ /* 0x000fe20003f4f070 */
[----:B------:R-:W-:Y:S01]  /*3250*/  ULEA UR7, UR15, UR5, 0x3 ;  /* 0x000000050f077291 */ /* 0x000fe2000f8e18ff */
[----:B------:R-:W-:Y:S01]  /*3260*/  PRMT R3, RZ, 0x654, R3 ;  /* 0x00000654ff037816 */ /* 0x000fe20000000003 */
[----:B------:R-:W-:Y:S01]  /*3270*/  ULEA UR8, UR15, UR16, 0x6 ;  /* 0x000000100f087291 */ /* 0x000fe2000f8e30ff */
[----:B------:R-:W2:Y:S01]  /*3280*/  LDS.128 R4, [R4+0x150] ;  /* 0x0001500004047984 */ /* 0x000ea20000000c00 */
[----:B-1----:R-:W-:Y:S02]  /*3290*/  @P0 SHF.L.U32 R2, R8, 0x1f, RZ ;  /* 0x0000001f08020819 */ /* 0x002fe400000006ff */
[----:B------:R-:W-:Y:S01]  /*32a0*/  SHF.L.U32 R0, R11, 0x1f, RZ ;  /* 0x0000001f0b007819 */ /* 0x000fe200000006ff */
[----:B------:R-:W-:Y:S01]  /*32b0*/  @!PT LDS RZ, [RZ] ;  /* 0x00000000fffff984 */ /* 0x000fe20000000800 */
[----:B------:R-:W-:Y:S01]  /*32c0*/  @!PT LDS RZ, [RZ] ;  /* 0x00000000fffff984 */ /* 0x000fe20000000800 */
[----:B------:R-:W-:Y:S01]  /*32d0*/  @!PT LDS RZ, [RZ] ;  /* 0x00000000fffff984 */ /* 0x000fe20000000800 */
[----:B------:R-:W-:Y:S01]  /*32e0*/  @!PT LDS RZ, [RZ] ;  /* 0x00000000fffff984 */ /* 0x000fe20000000800 */
[----:B------:R1:W-:Y:S06]  /*32f0*/  MEMBAR.ALL.CTA ;  /* 0x0000000000007992 */ /* 0x0003ec0000008000 */
[----:B-1----:R-:W1:Y:S02]  /*3300*/  FENCE.VIEW.ASYNC.S ;  /* 0x00000000000073c6 */ /* 0x002e640000000000 */
[----:B-1----:R1:W-:Y:S01]  /*3310*/  SYNCS.ARRIVE.TRANS64.RED.A1T0 RZ, [R3+URZ], RZ ;  /* 0x000000ff03ff79a7 */ /* 0x0023e200081004ff */
[----:B------:R1:W3:Y:S01]  /*3320*/  @P0 SYNCS.PHASECHK.TRANS64.TRYWAIT P2, [UR6], R2 ;  /* 0x00000002ff0005a7 */ /* 0x0002e20008041106 */
[----:B--2---:R-:W-:Y:S01]  /*3330*/  LOP3.LUT P1, RZ, R6, 0x1, RZ, 0xc0, !PT ;  /* 0x0000000106ff7812 */ /* 0x004fe2000782c0ff */
[----:B------:R-:W2:Y:S02]  /*3340*/  SYNCS.PHASECHK.TRANS64.TRYWAIT P0, [UR7+0x100], R0 ;  /* 0x00010000ff0075a7 */ /* 0x000ea40008001107 */
[----:B-123--:R-:W-:Y:S10]  /*3350*/  @!P0 BRA `(.L_x_58) ;  /* 0x0000004800608947 */ /* 0x00eff40003800000 */
.L_x_144:
[----:B------:R-:W-:Y:S01]  /*3360*/  IADD3 R10, PT, PT, R10, 0x1, RZ ;  /* 0x000000010a0a7810 */ /* 0x000fe20007ffe0ff */
[----:B------:R-:W-:Y:S06]  /*3370*/  BRA.U !UP3, `(.L_x_59) ;  /* 0x000000010bc07547 */ /* 0x000fec000b800000 */
[----:B------:R-:W-:Y:S01]  /*3380*/  UPLOP3.LUT UP4, UPT, UPT, UPT, UPT, 0x40, 0x4 ;  /* 0x000000000004789c */ /* 0x000fe20003f8e870 */
[----:B------:R-:W-:Y:S01]  /*3390*/  UMOV UR13, UR9 ;  /* 0x00000009000d7c82 */ /* 0x000fe20008000000 */
[----:B------:R-:W-:Y:S01]  /*33a0*/  UMOV UR12, UR4 ;  /* 0x00000004000c7c82 */ /* 0x000fe20008000000 */
[----:B------:R-:W-:-:S08]  /*33b0*/  UMOV UR17, UR14 ;  /* 0x0000000e00117c82 */ /* 0x000fd00008000000 */
.L_x_62:
[----:B------:R-:W-:Y:S02]  /*33c0*/  UIADD3 UR13, UPT, UPT, UR13, 0x1, URZ ;  /* 0x000000010d0d7890 */ /* 0x000fe4000fffe0ff */
[----:B--2---:R-:W-:Y:S02]  /*33d0*/  ULEA UR6, UR17, UR5, 0x3 ;  /* 0x0000000511067291 */ /* 0x004fe4000f8e18ff */
[----:B------:R-:W-:Y:S01]  /*33e0*/  UISETP.NE.AND UP0, UPT, UR13, URZ, UPT ;  /* 0x000000ff0d00728c */ /* 0x000fe2000bf05270 */
[----:B---3--:R-:W-:Y:S10]  /*33f0*/  @P2 BRA `(.L_x_60) ;  /* 0x00000000000c2947 */ /* 0x008ff40003800000 */
[----:B-1----:R-:W-:Y:S04]  /*3400*/  SHF.L.U32 R2, R8, 0x1f, RZ ;  /* 0x0000001f08027819 */ /* 0x002fe800000006ff */
[----:B------:R-:W1:Y:S02]  /*3410*/  SYNCS.PHASECHK.TRANS64.TRYWAIT P0, [UR6], R2 ;  /* 0x00000002ff0075a7 */ /* 0x000e640008001106 */
[----:B-1----:R-:W-:Y:S05]  /*3420*/  @!P0 BRA `(.L_x_61) ;  /* 0x0000004800448947 */ /* 0x002fea0003800000 */
.L_x_60:
[----:B------:R-:W-:Y:S01]  /*3430*/  UISETP.NE.AND UP1, UPT, UR12, 0x1, UPT ;  /* 0x000000010c00788c */ /* 0x000fe2000bf25270 */
[----:B------:R-:W-:Y:S01]  /*3440*/  PLOP3.LUT P2, PT, PT, PT, PT, 0x80, 0x8 ;  /* 0x000000000008781c */ /* 0x000fe20003f4f070 */
[----:B------:R-:W-:Y:S02]  /*3450*/  UIADD3 UR14, UPT, UPT, UR17, 0x1, URZ ;  /* 0x00000001110e7890 */ /* 0x000fe4000fffe0ff */
[----:B------:R-:W-:Y:S02]  /*3460*/  ULEA UR28, UR17, UR11, 0x9 ;  /* 0x0000000b111c7291 */ /* 0x000fe4000f8e48ff */
[----:B------:R-:W-:Y:S01]  /*3470*/  UISETP.NE.AND UP2, UPT, UR14, 0x8, UPT ;  /* 0x000000080e00788c */ /* 0x000fe2000bf45270 */
[----:B------:R-:W-:Y:S01]  /*3480*/  PLOP3.LUT P0, PT, PT, PT, UP1, 0x80, 0x8 ;  /* 0x000000000008781c */ /* 0x000fe20003f0f018 */
[----:B------:R-:W-:Y:S02]  /*3490*/  UIADD3 UR40, UPT, UPT, UR28, 0x2, URZ ;  /* 0x000000021c287890 */ /* 0x000fe4000fffe0ff */
[----:B------:R-:W-:Y:S02]  /*34a0*/  USEL UR27, URZ, 0x1, UP2 ;  /* 0x00000001ff1b7887 */ /* 0x000fe40009000000 */
[----:B------:R-:W-:Y:S02]  /*34b0*/  USEL UR14, UR14, URZ, UP2 ;  /* 0x000000ff0e0e7287 */ /* 0x000fe40009000000 */
[----:B------:R-:W-:Y:S02]  /*34c0*/  UIADD3 UR36, UPT, UPT, UR28, 0x4, URZ ;  /* 0x000000041c247890 */ /* 0x000fe4000fffe0ff */
[----:B------:R-:W-:Y:S01]  /*34d0*/  @UP1 ULEA UR26, UR14, UR5, 0x3 ;  /* 0x000000050e1a1291 */ /* 0x000fe2000f8e18ff */
[----:B------:R-:W-:Y:S01]  /*34e0*/  LOP3.LUT R8, R8, UR27, RZ, 0x3c, !PT ;  /* 0x0000001b08087c12 */ /* 0x000fe2000f8e3cff */
[----:B------:R-:W-:Y:S02]  /*34f0*/  UIADD3 UR32, UPT, UPT, UR28, 0x6, URZ ;  /* 0x000000061c207890 */ /* 0x000fe4000fffe0ff */
[----:B------:R-:W-:Y:S01]  /*3500*/  UIADD3 UR6, UPT, UPT, UR6, 0x40, URZ ;  /* 0x0000004006067890 */ /* 0x000fe2000fffe0ff */
[----:B-1----:R-:W-:Y:S01]  /*3510*/  @P0 SHF.L.U32 R0, R8, 0x1f, RZ ;  /* 0x0000001f08000819 */ /* 0x002fe200000006ff */
[----:B------:R-:W-:Y:S01]  /*3520*/  UIADD3 UR12, UPT, UPT, UR12, -0x1, URZ ;  /* 0xffffffff0c0c7890 */ /* 0x000fe2000fffe0ff */
[----:B------:R-:W-:Y:S02]  /*3530*/  UMOV UR29, 0x40004040 ;  /* 0x40004040001d7882 */ /* 0x000fe40000000000 */
[----:B------:R2:W3:Y:S01]  /*3540*/  @P0 SYNCS.PHASECHK.TRANS64.TRYWAIT P2, [UR26], R0 ;  /* 0x00000000ff0005a7 */ /* 0x0004e2000804111a */
[----:B------:R-:W-:Y:S01]  /*3550*/  ULEA UR26, UR17, UR10, 0xa ;  /* 0x0000000a111a7291 */ /* 0x000fe2000f8e50ff */
[----:B------:R-:W-:Y:S01]  /*3560*/  UMOV UR27, 0x40004040 ;  /* 0x40004040001b7882 */ /* 0x000fe20000000000 */
[----:B------:R-:W-:Y:S02]  /*3570*/  UMOV UR41, 0x40004040 ;  /* 0x4000404000297882 */ /* 0x000fe40000000000 */
[----:B------:R-:W-:Y:S02]  /*3580*/  UIADD3 UR38, UPT, UPT, UR26, 0x2, URZ ;  /* 0x000000021a267890 */ /* 0x000fe4000fffe0ff */
[----:B------:R-:W-:Y:S02]  /*3590*/  UIADD3 UR34, UPT, UPT, UR26, 0x4, URZ ;  /* 0x000000041a227890 */ /* 0x000fe4000fffe0ff */
[----:B------:R-:W-:Y:S01]  /*35a0*/  UIADD3 UR30, UPT, UPT, UR26, 0x6, URZ ;  /* 0x000000061a1e7890 */ /* 0x000fe2000fffe0ff */
[----:B------:R2:W-:Y:S01]  /*35b0*/  UTCHMMA gdesc[UR26], gdesc[UR28], tmem[UR8], tmem[UR24], idesc[UR25], UP4 ;  /* 0x00ff181c1a0075ea */ /* 0x0005e2000a000008 */
[----:B------:R-:W-:Y:S01]  /*35c0*/  UPLOP3.LUT UP4, UPT, UPT, UPT, UPT, 0x80, 0x8 ;  /* 0x000000000008789c */ /* 0x000fe20003f8f070 */
[----:B------:R-:W-:Y:S01]  /*35d0*/  UMOV UR39, 0x40004040 ;  /* 0x4000404000277882 */ /* 0x000fe20000000000 */
[----:B------:R-:W-:Y:S01]  /*35e0*/  UMOV UR37, 0x40004040 ;  /* 0x4000404000257882 */ /* 0x000fe20000000000 */
[----:B------:R2:W-:Y:S01]  /*35f0*/  UTCHMMA gdesc[UR38], gdesc[UR40], tmem[UR8], tmem[UR22], idesc[UR23], UPT ;  /* 0x00ff1628260075ea */ /* 0x0005e2000b800008 */
[----:B------:R-:W-:Y:S01]  /*3600*/  UMOV UR35, 0x40004040 ;  /* 0x4000404000237882 */ /* 0x000fe20000000000 */
[----:B------:R-:W-:Y:S01]  /*3610*/  UMOV UR33, 0x40004040 ;  /* 0x4000404000217882 */ /* 0x000fe20000000000 */
[----:B------:R-:W-:Y:S01]  /*3620*/  UMOV UR31, 0x40004040 ;  /* 0x40004040001f7882 */ /* 0x000fe20000000000 */
[----:B------:R2:W-:Y:S01]  /*3630*/  UTCHMMA gdesc[UR34], gdesc[UR36], tmem[UR8], tmem[UR20], idesc[UR21], UPT ;  /* 0x00ff1424220075ea */ /* 0x0005e2000b800008 */
[----:B------:R2:W-:Y:S01]  /*3640*/  UTCHMMA gdesc[UR30], gdesc[UR32], tmem[UR8], tmem[UR18], idesc[UR19], UPT ;  /* 0x00ff12201e0075ea */ /* 0x0005e2000b800008 */
[----:B------:R2:W-:Y:S01]  /*3650*/  UTCBAR [UR6], URZ ;  /* 0x000000ff060073e9 */ /* 0x0005e200080000ff */
[----:B------:R-:W-:Y:S01]  /*3660*/  UMOV UR17, UR14 ;  /* 0x0000000e00117c82 */ /* 0x000fe20008000000 */
[----:B------:R-:W-:Y:S05]  /*3670*/  BRA.U UP0, `(.L_x_62) ;  /* 0xfffffffd00507547 */ /* 0x000fea000b83ffff */
.L_x_59:
[----:B------:R-:W-:Y:S01]  /*3680*/  UIADD3 UR15, UPT, UPT, UR15, 0x1, URZ ;  /* 0x000000010f0f7890 */ /* 0x000fe2000fffe0ff */
[C---:B------:R-:W-:Y:S01]  /*3690*/  ISETP.NE.AND P0, PT, R10.reuse, 0x2, PT ;  /* 0x000000020a00780c */ /* 0x040fe20003f05270 */
[----:B------:R-:W-:Y:S02]  /*36a0*/  UIADD3 UR7, UPT, UPT, UR7, 0xe0, URZ ;  /* 0x000000e007077890 */ /* 0x000fe4000fffe0ff */
[----:B------:R-:W-:Y:S01]  /*36b0*/  UISETP.NE.AND UP0, UPT, UR15, 0x4, UPT ;  /* 0x000000040f00788c */ /* 0x000fe2000bf05270 */
[----:B-12---:R-:W-:Y:S02]  /*36c0*/  SEL R0, RZ, 0x1, P0 ;  /* 0x00000001ff007807 */ /* 0x006fe40000000000 */
[----:B------:R-:W-:Y:S01]  /*36d0*/  SEL R10, R10, RZ, P0 ;  /* 0x000000ff0a0a7207 */ /* 0x000fe20000000000 */
[----:B------:R-:W-:Y:S01]  /*36e0*/  USEL UR6, URZ, 0x1, UP0 ;  /* 0x00000001ff067887 */ /* 0x000fe20008000000 */
[----:B------:R-:W-:Y:S01]  /*36f0*/  LOP3.LUT R9, R9, R0, RZ, 0x3c, !PT ;  /* 0x0000000009097212 */ /* 0x000fe200078e3cff */
[----:B------:R-:W-:Y:S01]  /*3700*/  USEL UR15, UR15, URZ, UP0 ;  /* 0x000000ff0f0f7287 */ /* 0x000fe20008000000 */
[----:B------:R1:W-:Y:S03]  /*3710*/  UTCBAR [UR7], URZ ;  /* 0x000000ff070073e9 */ /* 0x0003e600080000ff */
[----:B------:R-:W-:Y:S01]  /*3720*/  LOP3.LUT R11, R11, UR6, RZ, 0x3c, !PT ;  /* 0x000000060b0b7c12 */ /* 0x000fe2000f8e3cff */
[----:B------:R-:W-:Y:S07]  /*3730*/  @P1 BRA `(.L_x_63) ;  /* 0xfffffff800a01947 */ /* 0x000fee000383ffff */
[----:B------:R-:W2:Y:S01]  /*3740*/  S2UR UR4, SR_CgaCtaId ;  /* 0x00000000000479c3 */ /* 0x000ea20000008800 */
[----:B------:R-:W-:Y:S01]  /*3750*/  ELECT P0, URZ, PT ;  /* 0x0000000000ff782f */ /* 0x000fe20003800000 */
[----:B------:R-:W-:Y:S01]  /*3760*/  IMAD.MOV.U32 R0, RZ, RZ, 0x1 ;  /* 0x00000001ff007424 */ /* 0x000fe200078e00ff */
[----:B------:R-:W-:Y:S01]  /*3770*/  UIADD3 UR5, UPT, UPT, UR5, 0x100, URZ ;  /* 0x0000010005057890 */ /* 0x000fe2000fffe0ff */
[----:B------:R-:W-:Y:S01]  /*3780*/  SHF.L.U32 R2, R11, 0x1f, RZ ;  /* 0x0000001f0b027819 */ /* 0x000fe200000006ff */
[----:B------:R-:W-:-:S03]  /*3790*/  UMOV UR6, 0x40 ;  /* 0x0000004000067882 */ /* 0x000fc60000000000 */
[----:B------:R-:W-:Y:S01]  /*37a0*/  UVIRTCOUNT.DEALLOC.SMPOOL 0x80 ;  /* 0x000000800000784c */ /* 0x000fe20000000000 */
[----:B--2---:R-:W-:Y:S02]  /*37b0*/  ULEA UR4, UR4, UR6, 0x18 ;  /* 0x0000000604047291 */ /* 0x004fe4000f8ec0ff */
[----:B------:R-:W-:-:S07]  /*37c0*/  ULEA UR6, UR15, UR5, 0x3 ;  /* 0x000000050f067291 */ /* 0x000fce000f8e18ff */
[----:B------:R2:W-:Y:S02]  /*37d0*/  @P0 STS.U8 [UR4+0x1c], R0 ;  /* 0x00001c00ff000988 */ /* 0x0005e40008000004 */
[----:B------:R-:W4:Y:S02]  /*37e0*/  SYNCS.PHASECHK.TRANS64.TRYWAIT P0, [UR6], R2 ;  /* 0x00000002ff0075a7 */ /* 0x000f240008001106 */
[----:B--2-4-:R-:W-:Y:S05]  /*37f0*/  @!P0 BRA `(.L_x_64) ;  /* 0x0000004400688947 */ /* 0x014fea0003800000 */
.L_x_147:
[----:B-1----:R-:W-:-:S04]  /*3800*/  UIADD3 UR7, UPT, UPT, UR15, 0x1, URZ ;  /* 0x000000010f077890 */ /* 0x002fc8000fffe0ff */
[----:B------:R-:W-:-:S04]  /*3810*/  UISETP.NE.AND UP0, UPT, UR7, 0x4, UPT ;  /* 0x000000040700788c */ /* 0x000fc8000bf05270 */
[----:B------:R-:W-:Y:S02]  /*3820*/  USEL UR8, URZ, 0x1, UP0 ;  /* 0x00000001ff087887 */ /* 0x000fe40008000000 */
[----:B------:R-:W-:-:S04]  /*3830*/  USEL UR7, UR7, URZ, UP0 ;  /* 0x000000ff07077287 */ /* 0x000fc80008000000 */
[----:B------:R-:W-:Y:S01]  /*3840*/  ULEA UR6, UR7, UR5, 0x3 ;  /* 0x0000000507067291 */ /* 0x000fe2000f8e18ff */
[----:B--2---:R-:W-:-:S04]  /*3850*/  LOP3.LUT R2, R11, UR8, RZ, 0x3c, !PT ;  /* 0x000000080b027c12 */ /* 0x004fc8000f8e3cff */
[----:B------:R-:W-:-:S04]  /*3860*/  SHF.L.U32 R3, R2, 0x1f, RZ ;  /* 0x0000001f02037819 */ /* 0x000fc800000006ff */
[----:B------:R-:W1:Y:S02]  /*3870*/  SYNCS.PHASECHK.TRANS64.TRYWAIT P0, [UR6], R3 ;  /* 0x00000003ff0075a7 */ /* 0x000e640008001106 */
[----:B-1----:R-:W-:Y:S05]  /*3880*/  @!P0 BRA `(.L_x_65) ;  /* 0x00000044005c8947 */ /* 0x002fea0003800000 */
.L_x_149:
        /* <DEDUP_REMOVED lines=9> */
.L_x_151:
[----:B------:R-:W-:-:S04]  /*3920*/  UIADD3 UR7, UPT, UPT, UR7, 0x1, URZ ;  /* 0x0000000107077890 */ /* 0x000fc8000fffe0ff */
[----:B------:R-:W-:-:S04]  /*3930*/  UISETP.NE.AND UP0, UPT, UR7, 0x4, UPT ;  /* 0x000000040700788c */ /* 0x000fc8000bf05270 */
[----:B------:R-:W-:Y:S02]  /*3940*/  USEL UR6, URZ, 0x1, UP0 ;  /* 0x00000001ff067887 */ /* 0x000fe40008000000 */
[----:B------:R-:W-:-:S04]  /*3950*/  USEL UR7, UR7, URZ, UP0 ;  /* 0x000000ff07077287 */ /* 0x000fc80008000000 */
[----:B------:R-:W-:Y:S01]  /*3960*/  ULEA UR7, UR7, UR5, 0x3 ;  /* 0x0000000507077291 */ /* 0x000fe2000f8e18ff */
[----:B------:R-:W-:-:S04]  /*3970*/  LOP3.LUT R2, R2, UR6, RZ, 0x3c, !PT ;  /* 0x0000000602027c12 */ /* 0x000fc8000f8e3cff */
[----:B------:R-:W-:-:S04]  /*3980*/  SHF.L.U32 R2, R2, 0x1f, RZ ;  /* 0x0000001f02027819 */ /* 0x000fc800000006ff */
[----:B------:R-:W2:Y:S02]  /*3990*/  SYNCS.PHASECHK.TRANS64.TRYWAIT P0, [UR7], R2 ;  /* 0x00000002ff0075a7 */ /* 0x000ea40008001107 */
[----:B--2---:R-:W-:Y:S05]  /*39a0*/  @!P0 BRA `(.L_x_67) ;  /* 0x0000004400448947 */ /* 0x004fea0003800000 */
.L_x_153:
[----:B------:R-:W-:Y:S01]  /*39b0*/  NOP ;  /* 0x0000000000007918 */ /* 0x000fe20000000000 */
[----:B-1----:R-:W1:Y:S01]  /*39c0*/  LDS R0, [UR4+0x14] ;  /* 0x00001404ff007984 */ /* 0x002e620008000800 */
[----:B------:R-:W-:Y:S01]  /*39d0*/  ULOP3.LUT UR6, UR16, 0xffff, URZ, 0xc0, !UPT ;  /* 0x0000ffff10067892 */ /* 0x000fe2000f8ec0ff */
[----:B------:R-:W-:Y:S01]  /*39e0*/  UMOV UR8, 0xffff ;  /* 0x0000ffff00087882 */ /* 0x000fe20000000000 */
[----:B------:R-:W-:Y:S02]  /*39f0*/  UMOV UR5, 0x1 ;  /* 0x0000000100057882 */ /* 0x000fe40000000000 */
[----:B------:R-:W-:-:S04]  /*3a00*/  USHF.R.U32.HI UR6, URZ, 0x5, UR6 ;  /* 0x00000005ff067899 */ /* 0x000fc80008011606 */
[----:B------:R-:W-:Y:S02]  /*3a10*/  USHF.L.U32 UR8, UR8, UR6, URZ ;  /* 0x0000000608087299 */ /* 0x000fe400080006ff */
[----:B------:R-:W-:-:S04]  /*3a20*/  USHF.L.U32 UR5, UR5, UR6, URZ ;  /* 0x0000000605057299 */ /* 0x000fc800080006ff */
[----:B-1----:R-:W-:-:S04]  /*3a30*/  LOP3.LUT R0, R0, UR8, RZ, 0xc0, !PT ;  /* 0x0000000800007c12 */ /* 0x002fc8000f8ec0ff */
[----:B------:R-:W-:-:S13]  /*3a40*/  ISETP.NE.AND P0, PT, R0, UR8, PT ;  /* 0x0000000800007c0c */ /* 0x000fda000bf05270 */
[----:B------:R-:W-:Y:S05]  /*3a50*/  @P0 BRA `(.L_x_68) ;  /* 0x0000000000580947 */ /* 0x000fea0003800000 */
[----:B------:R-:W1:Y:S02]  /*3a60*/  LDS R0, [UR4+0x18] ;  /* 0x00001804ff007984 */ /* 0x000e640008000800 */
[----:B-1----:R-:W-:-:S04]  /*3a70*/  LOP3.LUT R0, R0, UR5, RZ, 0xc0, !PT ;  /* 0x0000000500007c12 */ /* 0x002fc8000f8ec0ff */
[----:B------:R-:W-:-:S13]  /*3a80*/  ISETP.NE.AND P0, PT, R0, UR5, PT ;  /* 0x0000000500007c0c */ /* 0x000fda000bf05270 */
[----:B------:R-:W-:Y:S05]  /*3a90*/  @P0 BRA `(.L_x_69) ;  /* 0x00000000003c0947 */ /* 0x000fea0003800000 */
[----:B------:R-:W1:Y:S01]  /*3aa0*/  S2R R2, SR_LANEID ;  /* 0x0000000000027919 */ /* 0x000e620000000000 */
[----:B------:R-:W-:Y:S01]  /*3ab0*/  ULOP3.LUT UR8, URZ, UR8, URZ, 0x33, !UPT ;  /* 0x00000008ff087292 */ /* 0x000fe2000f8e33ff */
[----:B------:R-:W-:Y:S02]  /*3ac0*/  VOTEU.ANY UR7, UPT, PT ;  /* 0x0000000000077886 */ /* 0x000fe400038e0100 */
[----:B------:R-:W-:-:S03]  /*3ad0*/  UFLO.U32 UR7, UR7 ;  /* 0x00000007000772bd */ /* 0x000fc600080e0000 */
[----:B------:R-:W-:-:S04]  /*3ae0*/  IMAD.U32 R0, RZ, RZ, UR8 ;  /* 0x00000008ff007e24 */ /* 0x000fc8000f8e00ff */
[----:B------:R2:W4:Y:S02]  /*3af0*/  REDUX UR6, R0 ;  /* 0x00000000000673c4 */ /* 0x0005240000000000 */
[----:B------:R1:W-:Y:S02]  /*3b00*/  UTCATOMSWS.AND URZ, UR8 ;  /* 0x0000000800ff79e3 */ /* 0x0003e40008000000 */
[----:B-1----:R-:W-:Y:S02]  /*3b10*/  ISETP.EQ.U32.AND P0, PT, R2, UR7, PT ;  /* 0x0000000702007c0c */ /* 0x002fe4000bf02070 */
[----:B--2---:R-:W-:Y:S02]  /*3b20*/  LOP3.LUT R0, RZ, UR5, RZ, 0x33, !PT ;  /* 0x00000005ff007c12 */ /* 0x004fe4000f8e33ff */
[----:B----4-:R-:W-:Y:S02]  /*3b30*/  MOV R2, UR6 ;  /* 0x0000000600027c02 */ /* 0x010fe40008000f00 */
[----:B------:R-:W1:Y:S07]  /*3b40*/  REDUX UR5, R0 ;  /* 0x00000000000573c4 */ /* 0x000e6e0000000000 */
[----:B------:R2:W-:Y:S01]  /*3b50*/  @P0 ATOMS.AND RZ, [UR4+0x14], R2 ;  /* 0x00001402ffff098c */ /* 0x0005e2000a800004 */
[----:B-1----:R-:W-:-:S05]  /*3b60*/  IMAD.U32 R0, RZ, RZ, UR5 ;  /* 0x00000005ff007e24 */ /* 0x002fca000f8e00ff */
[----:B------:R2:W-:Y:S01]  /*3b70*/  @P0 ATOMS.AND RZ, [UR4+0x18], R0 ;  /* 0x00001800ffff098c */ /* 0x0005e2000a800004 */
[----:B------:R-:W-:Y:S05]  /*3b80*/  BRA `(.L_x_70) ;  /* 0x0000000000147947 */ /* 0x000fea0003800000 */
.L_x_69:
[----:B------:R-:W-:Y:S02]  /*3b90*/  MOV R2, 0x3bb0 ;  /* 0x00003bb000027802 */ /* 0x000fe40000000f00 */
[----:B---3-5:R-:W-:Y:S05]  /*3ba0*/  CALL.REL.NOINC `($__internal_0_$__cuda_sm10x_tcgen05_guardrail_trap_col_being_dealloced_not_returned_by_alloc) ;  /* 0x0000004400b87944 */ /* 0x028fea0003c00000 */
[----:B------:R-:W-:Y:S05]  /*3bb0*/  BRA `(.L_x_70) ;  /* 0x0000000000087947 */ /* 0x000fea0003800000 */
.L_x_68:
[----:B------:R-:W-:Y:S02]  /*3bc0*/  MOV R2, 0x3be0 ;  /* 0x00003be000027802 */ /* 0x000fe40000000f00 */
[----:B---3-5:R-:W-:Y:S05]  /*3bd0*/  CALL.REL.NOINC `($__internal_2_$__cuda_sm10x_tcgen05_guardrail_trap_unallocated_columns_being_dealloced) ;  /* 0x0000004400c47944 */ /* 0x028fea0003c00000 */
.L_x_70:
[----:B------:R-:W-:Y:S01]  /*3be0*/  NOP ;  /* 0x0000000000007918 */ /* 0x000fe20000000000 */
[----:B------:R-:W-:Y:S05]  /*3bf0*/  EXIT ;  /* 0x000000000000794d */ /* 0x000fea0003800000 */
.L_x_52:
[----:B------:R-:W-:-:S09]  /*3c00*/  UISETP.NE.OR UP2, UPT, UR8, 0x3, !UP2 ;  /* 0x000000030800788c */ /* 0x000fd2000d745670 */
[----:B------:R-:W-:Y:S05]  /*3c10*/  BRA.U UP2, `(.L_x_71) ;  /* 0x0000000d02b07547 */ /* 0x000fea000b800000 */
[----:B------:R-:W1:Y:S01]  /*3c20*/  LDC R0, c[0x0][0xb30] ;  /* 0x0002cc00ff007b82 */ /* 0x000e620000000800 */
[----:B------:R-:W2:Y:S01]  /*3c30*/  LDCU.64 UR8, c[0x0][0x888] ;  /* 0x00011100ff0877ac */ /* 0x000ea20008000a00 */
[----:B------:R-:W-:Y:S02]  /*3c40*/  HFMA2 R27, -RZ, RZ, 0, 0 ;  /* 0x00000000ff1b7431 */ /* 0x000fe400000001ff */
[----:B------:R-:W-:Y:S01]  /*3c50*/  IMAD.MOV.U32 R29, RZ, RZ, 0x1 ;  /* 0x00000001ff1d7424 */ /* 0x000fe200078e00ff */
[----:B------:R-:W-:Y:S01]  /*3c60*/  MOV R25, 0x2000 ;  /* 0x0000200000197802 */ /* 0x000fe20000000f00 */
[----:B------:R-:W4:Y:S01]  /*3c70*/  LDCU.64 UR4, c[0x0][0x890] ;  /* 0x00011200ff0477ac */ /* 0x000f220008000a00 */
[----:B------:R-:W-:Y:S01]  /*3c80*/  IMAD.MOV.U32 R28, RZ, RZ, RZ ;  /* 0x000000ffff1c7224 */ /* 0x000fe200078e00ff */
[----:B------:R-:W3:Y:S01]  /*3c90*/  LDC R24, c[0x0][0x370] ;  /* 0x0000dc00ff187b82 */ /* 0x000ee20000000800 */
[----:B------:R-:W-:Y:S01]  /*3ca0*/  UMOV UR7, 0x400 ;  /* 0x0000040000077882 */ /* 0x000fe20000000000 */
[----:B------:R-:W-:-:S02]  /*3cb0*/  UPLOP3.LUT UP1, UPT, UPT, UPT, UPT, 0x40, 0x4 ;  /* 0x000000000004789c */ /* 0x000fc40003f2e870 */
[----:B------:R-:W-:Y:S01]  /*3cc0*/  ULEA UR7, UR37, UR7, 0x18 ;  /* 0x0000000725077291 */ /* 0x000fe2000f8ec0ff */
[----:B------:R-:W-:-:S03]  /*3cd0*/  UMOV UR13, URZ ;  /* 0x000000ff000d7c82 */ /* 0x000fc60008000000 */
[----:B------:R-:W3:Y:S01]  /*3ce0*/  LDC R3, c[0x0][0xb0c] ;  /* 0x0002c300ff037b82 */ /* 0x000ee20000000800 */
[----:B--2---:R-:W-:Y:S02]  /*3cf0*/  UISETP.NE.U32.AND UP3, UPT, UR8, URZ, UPT ;  /* 0x000000ff0800728c */ /* 0x004fe4000bf65070 */
[----:B----4-:R-:W-:-:S05]  /*3d00*/  UISETP.NE.U32.AND UP4, UPT, UR4, URZ, UPT ;  /* 0x000000ff0400728c */ /* 0x010fca000bf85070 */
[----:B------:R-:W2:Y:S01]  /*3d10*/  LDC R18, c[0x0][0xb20] ;  /* 0x0002c800ff127b82 */ /* 0x000ea20000000800 */
[----:B-1----:R-:W-:Y:S01]  /*3d20*/  ISETP.NE.AND P1, PT, R0, 0x1, PT ;  /* 0x000000010000780c */ /* 0x002fe20003f25270 */
[----:B------:R-:W-:Y:S02]  /*3d30*/  UISETP.NE.AND.EX UP3, UPT, UR9, URZ, UPT, UP3 ;  /* 0x000000ff0900728c */ /* 0x000fe4000bf65330 */
[----:B------:R-:W-:-:S04]  /*3d40*/  UISETP.NE.AND.EX UP4, UPT, UR5, URZ, UPT, UP4 ;  /* 0x000000ff0500728c */ /* 0x000fc8000bf85340 */
[----:B------:R-:W1:Y:S08]  /*3d50*/  LDC.64 R30, c[0x0][0x348] ;  /* 0x0000d200ff1e7b82 */ /* 0x000e700000000a00 */
[----:B------:R-:W4:Y:S08]  /*3d60*/  LDC.64 R16, c[0x0][0xb10] ;  /* 0x0002c400ff107b82 */ /* 0x000f300000000a00 */
[----:B------:R-:W1:Y:S08]  /*3d70*/  LDC.64 R6, c[0x0][0xb18] ;  /* 0x0002c600ff067b82 */ /* 0x000e700000000a00 */
[----:B------:R-:W1:Y:S08]  /*3d80*/  LDC.64 R4, c[0x0][0xb28] ;  /* 0x0002ca00ff047b82 */ /* 0x000e700000000a00 */
[----:B--23--:R-:W1:Y:S02]  /*3d90*/  LDC R19, c[0x0][0x374] ;  /* 0x0000dd00ff137b82 */ /* 0x00ce640000000800 */
.L_x_80:
[C---:B------:R-:W-:Y:S02]  /*3da0*/  LEA R0, R28.reuse, UR7, 0x3 ;  /* 0x000000071c007c11 */ /* 0x040fe4000f8e18ff */
[----:B------:R-:W-:Y:S02]  /*3db0*/  SHF.L.U32 R2, R27, 0x1f, RZ ;  /* 0x0000001f1b027819 */ /* 0x000fe400000006ff */
[----:B------:R-:W-:Y:S02]  /*3dc0*/  LEA R20, R28, UR7, 0x4 ;  /* 0x000000071c147c11 */ /* 0x000fe4000f8e20ff */
[----:B--2---:R-:W2:Y:S02]  /*3dd0*/  SYNCS.PHASECHK.TRANS64.TRYWAIT P0, [R0+URZ+0xc0], R2 ;  /* 0x0000c002000075a7 */ /* 0x004ea400080011ff */
[----:B--2---:R-:W-:Y:S05]  /*3de0*/  @!P0 BRA `(.L_x_72) ;  /* 0x00000040004c8947 */ /* 0x004fea0003800000 */
.L_x_154:
[----:B------:R-:W-:Y:S01]  /*3df0*/  ISETP.GE.AND P0, PT, R40, 0x1, PT ;  /* 0x000000012800780c */ /* 0x000fe20003f06270 */
[----:B------:R-:W3:Y:S01]  /*3e00*/  LDS.128 R20, [R20+0x150] ;  /* 0x0001500014147984 */ /* 0x000ee20000000c00 */
[----:B--2---:R-:W-:Y:S01]  /*3e10*/  VIADD R0, R0, 0xd0 ;  /* 0x000000d000007836 */ /* 0x004fe20000000000 */
[----:B------:R-:W-:Y:S01]  /*3e20*/  @!PT LDS RZ, [RZ] ;  /* 0x00000000fffff984 */ /* 0x000fe20000000800 */
[----:B------:R-:W-:Y:S01]  /*3e30*/  @!PT LDS RZ, [RZ] ;  /* 0x00000000fffff984 */ /* 0x000fe20000000800 */
[----:B------:R-:W-:Y:S01]  /*3e40*/  @!PT LDS RZ, [RZ] ;  /* 0x00000000fffff984 */ /* 0x000fe20000000800 */
[----:B------:R-:W-:Y:S01]  /*3e50*/  @!PT LDS RZ, [RZ] ;  /* 0x00000000fffff984 */ /* 0x000fe20000000800 */
[----:B------:R2:W-:Y:S06]  /*3e60*/  MEMBAR.ALL.CTA ;  /* 0x0000000000007992 */ /* 0x0005ec0000008000 */
[----:B--2---:R-:W2:Y:S01]  /*3e70*/  FENCE.VIEW.ASYNC.S ;  /* 0x00000000000073c6 */ /* 0x004ea20000000000 */
[----:B------:R-:W-:Y:S04]  /*3e80*/  PRMT R0, RZ, 0x654, R0 ;  /* 0x00000654ff007816 */ /* 0x000fe80000000000 */
[----:B--2---:R2:W-:Y:S01]  /*3e90*/  SYNCS.ARRIVE.TRANS64.RED.A1T0 RZ, [R0+URZ], RZ ;  /* 0x000000ff00ff79a7 */ /* 0x0045e200081004ff */
[----:B---3--:R-:W-:Y:S11]  /*3ea0*/  LOP3.LUT P3, RZ, R22, 0x1, RZ, 0xc0, !PT ;  /* 0x0000000116ff7812 */ /* 0x008ff6000786c0ff */
[----:B------:R-:W-:Y:S02]  /*3eb0*/  @!UPT UIADD3 URZ, UPT, UPT, URZ, URZ, URZ ;  /* 0x000000fffffff290 */ /* 0x000fe4000fffe0ff */
[----:B------:R-:W-:Y:S02]  /*3ec0*/  @P3 MOV R11, R20 ;  /* 0x00000014000b3202 */ /* 0x000fe40000000f00 */
[----:B------:R-:W-:Y:S01]  /*3ed0*/  @P3 LOP3.LUT R10, R21, 0xffff, RZ, 0xc0, !PT ;  /* 0x0000ffff150a3812 */ /* 0x000fe200078ec0ff */
[----:B--2---:R-:W-:Y:S06]  /*3ee0*/  @!P0 BRA `(.L_x_73) ;  /* 0x0000000000a48947 */ /* 0x004fec0003800000 */
[-C--:B-1----:R-:W-:Y:S01]  /*3ef0*/  IMAD.HI.U32 R0, R19, R7.reuse, RZ ;  /* 0x0000000713007227 */ /* 0x082fe200078e00ff */
[----:B------:R-:W-:Y:S02]  /*3f00*/  ISETP.NE.AND P0, PT, R6, 0x1, PT ;  /* 0x000000010600780c */ /* 0x000fe40003f05270 */
[----:B------:R-:W-:Y:S01]  /*3f10*/  ISETP.NE.AND P2, PT, R40, 0x1, PT ;  /* 0x000000012800780c */ /* 0x000fe20003f45270 */
[----:B----4-:R-:W-:Y:S01]  /*3f20*/  IMAD.HI.U32 R9, R24, R16, RZ ;  /* 0x0000001018097227 */ /* 0x010fe200078e00ff */
[----:B------:R-:W-:Y:S02]  /*3f30*/  SHF.R.U32.HI R0, RZ, R18, R0 ;  /* 0x00000012ff007219 */ /* 0x000fe40000011600 */
[----:B------:R-:W-:Y:S01]  /*3f40*/  ISETP.NE.AND P4, PT, R3, 0x1, PT ;  /* 0x000000010300780c */ /* 0x000fe20003f85270 */
[----:B------:R-:W-:Y:S01]  /*3f50*/  IMAD.HI.U32 R13, R10, R7, RZ ;  /* 0x000000070a0d7227 */ /* 0x000fe200078e00ff */
[----:B------:R-:W-:Y:S02]  /*3f60*/  SHF.R.U32.HI R9, RZ, R17, R9 ;  /* 0x00000011ff097219 */ /* 0x000fe40000011609 */
[----:B------:R-:W-:Y:S01]  /*3f70*/  SEL R0, R19, R0, !P0 ;  /* 0x0000000013007207 */ /* 0x000fe20004000000 */
[----:B------:R-:W-:Y:S01]  /*3f80*/  IMAD.HI.U32 R12, R11, R16, RZ ;  /* 0x000000100b0c7227 */ /* 0x000fe200078e00ff */
[----:B------:R-:W-:Y:S03]  /*3f90*/  SEL R9, R24, R9, !P4 ;  /* 0x0000000918097207 */ /* 0x000fe60006000000 */
[-C--:B------:R-:W-:Y:S01]  /*3fa0*/  IMAD.HI.U32 R8, R0, R4.reuse, RZ ;  /* 0x0000000400087227 */ /* 0x080fe200078e00ff */
[----:B------:R-:W-:Y:S03]  /*3fb0*/  SHF.R.U32.HI R12, RZ, R17, R12 ;  /* 0x00000011ff0c7219 */ /* 0x000fe6000001160c */
[----:B------:R-:W-:Y:S01]  /*3fc0*/  IMAD.HI.U32 R2, R9, R4, RZ ;  /* 0x0000000409027227 */ /* 0x000fe200078e00ff */
[-C--:B------:R-:W-:Y:S02]  /*3fd0*/  @P2 SHF.R.U32.HI R0, RZ, R5.reuse, R8 ;  /* 0x00000005ff002219 */ /* 0x080fe40000011608 */
[----:B------:R-:W-:Y:S02]  /*3fe0*/  SHF.R.U32.HI R8, RZ, R18, R13 ;  /* 0x00000012ff087219 */ /* 0x000fe4000001160d */
[----:B------:R-:W-:Y:S01]  /*3ff0*/  @P2 SHF.R.U32.HI R9, RZ, R5, R2 ;  /* 0x00000005ff092219 */ /* 0x000fe20000011602 */
[----:B------:R-:W-:Y:S01]  /*4000*/  IMAD R0, R40, R0, RZ ;  /* 0x0000000028007224 */ /* 0x000fe200078e02ff */
[----:B------:R-:W-:Y:S02]  /*4010*/  SEL R8, R10, R8, !P0 ;  /* 0x000000080a087207 */ /* 0x000fe40004000000 */
[----:B------:R-:W-:Y:S01]  /*4020*/  SEL R2, R11, R12, !P4 ;  /* 0x0000000c0b027207 */ /* 0x000fe20006000000 */
[----:B------:R-:W-:Y:S01]  /*4030*/  IMAD R12, R40, R9, RZ ;  /* 0x00000009280c7224 */ /* 0x000fe200078e02ff */
[C---:B------:R-:W-:Y:S01]  /*4040*/  ISETP.GE.AND P0, PT, R8.reuse, R0, PT ;  /* 0x000000000800720c */ /* 0x040fe20003f06270 */
[----:B------:R-:W-:Y:S03]  /*4050*/  IMAD.HI.U32 R0, R8, R4, RZ ;  /* 0x0000000408007227 */ /* 0x000fe600078e00ff */
[----:B------:R-:W-:Y:S02]  /*4060*/  ISETP.GE.OR P0, PT, R2, R12, P0 ;  /* 0x0000000c0200720c */ /* 0x000fe40000706670 */
[-C--:B------:R-:W-:Y:S04]  /*4070*/  SHF.R.U32.HI R0, RZ, R5.reuse, R0 ;  /* 0x00000005ff007219 */ /* 0x080fe80000011600 */
[----:B------:R-:W-:Y:S05]  /*4080*/  SEL R13, R8, R0, !P2 ;  /* 0x00000000080d7207 */ /* 0x000fea0005000000 */
[----:B------:R-:W-:Y:S02]  /*4090*/  IMAD.MOV R12, RZ, RZ, -R13 ;  /* 0x000000ffff0c7224 */ /* 0x000fe400078e0a0d */
[----:B------:R-:W-:Y:S04]  /*40a0*/  @!P0 IMAD.HI.U32 R0, R2, R4, RZ ;  /* 0x0000000402008227 */ /* 0x000fe800078e00ff */
[----:B------:R-:W-:Y:S01]  /*40b0*/  IMAD R12, R40, R12, R8 ;  /* 0x0000000c280c7224 */ /* 0x000fe200078e0208 */
[----:B------:R-:W-:Y:S04]  /*40c0*/  @!P0 SHF.R.U32.HI R0, RZ, R5, R0 ;  /* 0x00000005ff008219 */ /* 0x000fe80000011600 */
[----:B------:R-:W-:Y:S04]  /*40d0*/  @!P0 SEL R0, R2, R0, !P2 ;  /* 0x0000000002008207 */ /* 0x000fe80005000000 */
[----:B------:R-:W-:Y:S01]  /*40e0*/  @!P0 IADD3 R13, PT, PT, R13, -R0, RZ ;  /* 0x800000000d0d8210 */ /* 0x000fe20007ffe0ff */
[----:B------:R-:W-:Y:S01]  /*40f0*/  @!P0 IMAD R0, R9, R12, R0 ;  /* 0x0000000c09008224 */ /* 0x000fe200078e0200 */
[----:B------:R-:W-:Y:S01]  /*4100*/  IADD3 R9, PT, PT, -R8, RZ, RZ ;  /* 0x000000ff08097210 */ /* 0x000fe20007ffe1ff */
[--C-:B------:R-:W-:Y:S02]  /*4110*/  IMAD.MOV R12, RZ, RZ, -R2.reuse ;  /* 0x000000ffff0c7224 */ /* 0x100fe400078e0a02 */
[----:B------:R-:W-:Y:S02]  /*4120*/  @!P0 IMAD R8, R13, R40, R2 ;  /* 0x000000280d088224 */ /* 0x000fe400078e0202 */
[----:B------:R-:W-:Y:S02]  /*4130*/  @!P0 IMAD.MOV.U32 R2, RZ, RZ, R0 ;  /* 0x000000ffff028224 */ /* 0x000fe400078e0000 */
[----:B------:R-:W-:Y:S02]  /*4140*/  IMAD R11, R3, R12, R11 ;  /* 0x0000000c030b7224 */ /* 0x000fe400078e020b */
[----:B------:R-:W-:Y:S02]  /*4150*/  IMAD R10, R6, R9, R10 ;  /* 0x00000009060a7224 */ /* 0x000fe400078e020a */
[----:B------:R-:W-:Y:S02]  /*4160*/  IMAD R11, R2, R3, R11 ;  /* 0x00000003020b7224 */ /* 0x000fe400078e020b */
[----:B------:R-:W-:Y:S02]  /*4170*/  IMAD R10, R8, R6, R10 ;  /* 0x00000006080a7224 */ /* 0x000fe400078e020a */
.L_x_73:
[----:B------:R-:W-:Y:S05]  /*4180*/  BRA.U UP1, `(.L_x_74) ;  /* 0x0000000101107547 */ /* 0x000fea000b800000 */
[----:B------:R-:W-:Y:S04]  /*4190*/  MOV R2, UR6 ;  /* 0x0000000600027c02 */ /* 0x000fe80008000f00 */
[----:B------:R-:W-:Y:S04]  /*41a0*/  SHF.L.U32 R2, R2, 0x1f, RZ ;  /* 0x0000001f02027819 */ /* 0x000fe800000006ff */
[----:B------:R-:W2:Y:S02]  /*41b0*/  SYNCS.PHASECHK.TRANS64.TRYWAIT P0, [UR7+0xb8], R2 ;  /* 0x0000b802ff0075a7 */ /* 0x000ea40008001107 */
[----:B--2---:R-:W-:Y:S05]  /*41c0*/  @!P0 BRA `(.L_x_75) ;  /* 0x0000003c00688947 */ /* 0x004fea0003800000 */
.L_x_74:
[----:B------:R-:W-:Y:S02]  /*41d0*/  R2UR UR11, R15 ;  /* 0x000000000f0b72ca */ /* 0x000fe400000e0000 */
[----:B------:R-:W-:Y:S02]  /*41e0*/  R2UR UR10, R14 ;  /* 0x000000000e0a72ca */ /* 0x000fe400000e0000 */
[----:B------:R-:W-:Y:S04]  /*41f0*/  ISETP.NE.U32.AND P2, PT, RZ, UR4, PT ;  /* 0x00000004ff007c0c */ /* 0x000fe8000bf45070 */
[----:B------:R-:W-:Y:S05]  /*4200*/  ISETP.NE.AND.EX P2, PT, RZ, UR5, PT, P2 ;  /* 0x00000005ff007c0c */ /* 0x000fea000bf45320 */
[----:B------:R-:W-:Y:S02]  /*4210*/  USHF.L.U32 UR11, UR11, 0x7, URZ ;  /* 0x000000070b0b7899 */ /* 0x000fe400080006ff */
[----:B------:R-:W-:Y:S01]  /*4220*/  USHF.L.U32 UR10, UR10, 0x6, URZ ;  /* 0x000000060a0a7899 */ /* 0x000fe200080006ff */
[----:B------:R-:W-:Y:S11]  /*4230*/  BRA.U !UP4, `(.L_x_76) ;  /* 0x000000010c347547 */ /* 0x000ff6000b800000 */
[----:B------:R-:W-:Y:S01]  /*4240*/  UPLOP3.LUT UP0, UPT, UPT, UPT, UP3, 0x80, 0x8 ;  /* 0x000000000008789c */ /* 0x000fe20003f0f030 */
[----:B--2---:R-:W-:Y:S02]  /*4250*/  HFMA2 R0, -RZ, RZ, 0, 5.9604644775390625e-08 ;  /* 0x00000001ff007431 */ /* 0x004fe400000001ff */
[----:B------:R-:W-:Y:S03]  /*4260*/  IMAD.MOV.U32 R88, RZ, RZ, 0x1 ;  /* 0x00000001ff587424 */ /* 0x000fe600078e00ff */
[----:B------:R-:W-:Y:S05]  /*4270*/  PLOP3.LUT P0, PT, PT, PT, UP0, 0x80, 0x8 ;  /* 0x000000000008781c */ /* 0x000fea0003f0f008 */
[----:B------:R-:W2:Y:S01]  /*4280*/  @UP0 LDCU.64 UR14, c[0x0][0x888] ;  /* 0x00011100ff0e07ac */ /* 0x000ea20008000a00 */
[----:B------:R-:W-:Y:S07]  /*4290*/  @UP0 UIMAD UR8, UR36, UR4, URZ ;  /* 0x00000004240802a4 */ /* 0x000fee000f8e02ff */
[----:B------:R-:W-:Y:S01]  /*42a0*/  @!P0 PRMT R88, R0, 0x7610, R88 ;  /* 0x0000761000588816 */ /* 0x000fe20000000058 */
[----:B--2---:R-:W-:Y:S03]  /*42b0*/  @UP0 UIMAD.WIDE UR14, UR8, 0x4, UR14 ;  /* 0x00000004080e08a5 */ /* 0x004fe6000f8e020e */
[----:B------:R-:W2:Y:S03]  /*42c0*/  @!UP0 LDCU UR8, c[0x0][0x880] ;  /* 0x00011000ff0887ac */ /* 0x000ea60008000800 */
[----:B------:R-:W-:Y:S01]  /*42d0*/  IMAD.U32 R8, RZ, RZ, UR14 ;  /* 0x0000000eff087e24 */ /* 0x000fe2000f8e00ff */
[----:B------:R-:W-:Y:S05]  /*42e0*/  MOV R9, UR15 ;  /* 0x0000000f00097c02 */ /* 0x000fea0008000f00 */
[----:B-----5:R3:W5:Y:S02]  /*42f0*/  @P0 LDG.E R49, desc[UR46][R8.64] ;  /* 0x0000002e08310981 */ /* 0x020764000c1e1900 */
[----:B--23--:R-:W-:Y:S07]  /*4300*/  @!P0 IMAD.U32 R49, RZ, RZ, UR8 ;  /* 0x00000008ff318e24 */ /* 0x00cfee000f8e00ff */
.L_x_76:
[----:B-----5:R-:W-:Y:S01]  /*4310*/  @!P2 FSETP.EQ.AND P0, PT, R49, RZ, PT ;  /* 0x000000ff3100a20b */ /* 0x020fe20003f02000 */
[----:B------:R-:W-:Y:S01]  /*4320*/  @!UPT UIADD3 URZ, UPT, UPT, URZ, URZ, URZ ;  /* 0x000000fffffff290 */ /* 0x000fe2000fffe0ff */
[----:B------:R-:W-:Y:S11]  /*4330*/  @!P2 BRA `(.L_x_77) ;  /* 0x000000000014a947 */ /* 0x000ff60003800000 */
[----:B------:R-:W-:Y:S02]  /*4340*/  LOP3.LUT P2, RZ, R88, 0xff, RZ, 0xc0, !PT ;  /* 0x000000ff58ff7812 */ /* 0x000fe4000784c0ff */
[----:B------:R-:W-:Y:S04]  /*4350*/  PLOP3.LUT P0, PT, PT, PT, UP0, 0x80, 0x8 ;  /* 0x000000000008781c */ /* 0x000fe80003f0f008 */
[----:B------:R-:W-:Y:S07]  /*4360*/  PLOP3.LUT P0, PT, P0, PT, PT, 0x8, 0x80 ;  /* 0x000000000080781c */ /* 0x000fee000070e170 */
[----:B------:R-:W-:Y:S11]  /*4370*/  @P2 FSETP.EQ.AND P0, PT, R49, RZ, PT ;  /* 0x000000ff3100220b */ /* 0x000ff60003f02000 */
[----:B------:R-:W-:Y:S02]  /*4380*/  @!UPT UIADD3 URZ, UPT, UPT, URZ, URZ, URZ ;  /* 0x000000fffffff290 */ /* 0x000fe4000fffe0ff */
.L_x_77:
[----:B------:R-:W-:Y:S01]  /*4390*/  ULEA UR15, UR13, UR7, 0x3 ;  /* 0x000000070d0f7291 */ /* 0x000fe2000f8e18ff */
[----:B------:R-:W-:Y:S02]  /*43a0*/  SHF.L.U32 R9, R29, 0x1f, RZ ;  /* 0x0000001f1d097819 */ /* 0x000fe400000006ff */
[----:B------:R-:W-:Y:S04]  /*43b0*/  ELECT P4, URZ, PT ;  /* 0x0000000000ff782f */ /* 0x000fe80003880000 */
[----:B------:R-:W-:Y:S02]  /*43c0*/  PLOP3.LUT P4, PT, P0, P4, PT, 0xf2, 0x2f ;  /* 0x00000000002f781c */ /* 0x000fe40000789e72 */
[----:B------:R-:W3:Y:S11]  /*43d0*/  SYNCS.PHASECHK.TRANS64.TRYWAIT P2, [UR15+0x98], R9 ;  /* 0x00009809ff0075a7 */ /* 0x000ef6000804110f */
[----:B-1----:R-:W-:Y:S05]  /*43e0*/  @!P4 IADD3 R8, P0, PT, R30, 0x580, RZ ;  /* 0x000005801e08c810 */ /* 0x002fea0007f1e0ff */
[----:B--2---:R-:W-:Y:S01]  /*43f0*/  @!P4 IMAD.X R2, RZ, RZ, R31, P0 ;  /* 0x000000ffff02c224 */ /* 0x004fe200000e061f */
[----:B---3--:R-:W-:Y:S07]  /*4400*/  @!P2 BRA `(.L_x_78) ;  /* 0x0000003800f0a947 */ /* 0x008fee0003800000 */
.L_x_157:
[----:B------:R-:W2:Y:S01]  /*4410*/  LDC.64 R12, c[0x0][0xb18] ;  /* 0x0002c600ff0c7b82 */ /* 0x000ea20000000a00 */
[----:B------:R-:W-:Y:S01]  /*4420*/  @!P4 R2UR UR8, R2 ;  /* 0x000000000208c2ca */ /* 0x000fe200000e0000 */
[----:B------:R-:W-:Y:S01]  /*4430*/  VOTEU.ALL UP2, P4 ;  /* 0x0000000000ff7886 */ /* 0x000fe20002040000 */
[----:B------:R-:W-:Y:S01]  /*4440*/  @!P4 R2UR UR9, R8 ;  /* 0x000000000809c2ca */ /* 0x000fe200000e0000 */
[----:B------:R-:W-:Y:S01]  /*4450*/  VOTEU.ALL UP1, P4 ;  /* 0x0000000000ff7886 */ /* 0x000fe20002020000 */
[----:B-1----:R-:W-:Y:S03]  /*4460*/  @!P4 IMAD.MOV.U32 R0, RZ, RZ, 0x2000 ;  /* 0x00002000ff00c424 */ /* 0x002fe600078e00ff */
[----:B------:R-:W1:Y:S01]  /*4470*/  @!P1 LDC R2, c[0x0][0xb0c] ;  /* 0x0002c300ff029b82 */ /* 0x000e620000000800 */
[----:B------:R-:W-:Y:S01]  /*4480*/  UMOV UR20, 0x0 ;  /* 0x0000000000147882 */ /* 0x000fe20000000000 */
[----:B------:R-:W-:Y:S01]  /*4490*/  UMOV UR21, 0x10000000 ;  /* 0x1000000000157882 */ /* 0x000fe20000000000 */
[----:B------:R-:W-:Y:S01]  /*44a0*/  UMOV UR12, UR36 ;  /* 0x00000024000c7c82 */ /* 0x000fe20008000000 */
[----:B------:R-:W-:Y:S01]  /*44b0*/  UIADD3 UR14, UPT, UPT, UR13, 0x1, URZ ;  /* 0x000000010d0e7890 */ /* 0x000fe2000fffe0ff */
[----:B------:R-:W-:Y:S01]  /*44c0*/  @P3 SHF.R.U32.HI R26, RZ, 0x10, R21 ;  /* 0x00000010ff1a3819 */ /* 0x000fe20000011615 */
[----:B------:R-:W-:Y:S02]  /*44d0*/  VIADD R28, R28, 0x1 ;  /* 0x000000011c1c7836 */ /* 0x000fe40000000000 */
[----:B------:R-:W-:Y:S01]  /*44e0*/  IMAD.U32 R9, RZ, RZ, UR8 ;  /* 0x00000008ff097e24 */ /* 0x000fe2000f8e00ff */
[----:B------:R-:W-:Y:S01]  /*44f0*/  @!UP2 ULEA UR8, UR13, UR7, 0xd ;  /* 0x000000070d08a291 */ /* 0x000fe2000f8e68ff */
[----:B------:R-:W-:Y:S01]  /*4500*/  IMAD.U32 R8, RZ, RZ, UR9 ;  /* 0x00000009ff087e24 */ /* 0x000fe2000f8e00ff */
[----:B------:R-:W-:Y:S02]  /*4510*/  UIADD3 UR9, UPT, UPT, UR15, 0x80, URZ ;  /* 0x000000800f097890 */ /* 0x000fe4000fffe0ff */
[----:B------:R-:W-:Y:S01]  /*4520*/  @!P4 R2UR UR19, R9 ;  /* 0x000000000913c2ca */ /* 0x000fe200000e0000 */
[----:B------:R-:W-:Y:S01]  /*4530*/  @!UP2 UIADD3 UR8, UPT, UPT, UR8, 0x200, URZ ;  /* 0x000002000808a890 */ /* 0x000fe2000fffe0ff */
[----:B------:R-:W-:Y:S01]  /*4540*/  @!P4 R2UR UR18, R8 ;  /* 0x000000000812c2ca */ /* 0x000fe200000e0000 */
[----:B------:R-:W-:Y:S01]  /*4550*/  UISETP.NE.AND UP5, UPT, UR14, 0x3, UPT ;  /* 0x000000030e00788c */ /* 0x000fe2000bfa5270 */
[----:B------:R-:W3:Y:S01]  /*4560*/  LDC.64 R8, c[0x0][0xb10] ;  /* 0x0002c400ff087b82 */ /* 0x000ee20000000a00 */
[----:B------:R-:W-:Y:S02]  /*4570*/  UPRMT UR16, UR37, 0x654, UR9 ;  /* 0x0000065425107896 */ /* 0x000fe40008000009 */
[----:B------:R-:W-:Y:S02]  /*4580*/  USEL UR17, URZ, 0x1, UP5 ;  /* 0x00000001ff117887 */ /* 0x000fe4000a800000 */
[----:B------:R-:W-:Y:S04]  /*4590*/  USEL UR14, UR14, URZ, UP5 ;  /* 0x000000ff0e0e7287 */ /* 0x000fe8000a800000 */
[----:B------:R-:W-:Y:S01]  /*45a0*/  ULEA UR13, UR14, UR7, 0x3 ;  /* 0x000000070e0d7291 */ /* 0x000fe2000f8e18ff */
[----:B------:R-:W-:Y:S01]  /*45b0*/  LOP3.LUT R29, R29, UR17, RZ, 0x3c, !PT ;  /* 0x000000111d1d7c12 */ /* 0x000fe2000f8e3cff */
[----:B------:R1:W-:Y:S01]  /*45c0*/  @!UP1 UTMALDG.3D [UR8], [UR18], desc[UR20] ;  /* 0x00001408120095b4 */ /* 0x0003e20008011000 */
[----:B------:R5:W-:Y:S02]  /*45d0*/  @!P4 SYNCS.ARRIVE.TRANS64.RED.A0TR RZ, [UR15+0x80], R0 ;  /* 0x00008000ffffc9a7 */ /* 0x000be4000830040f */
[----:B------:R-:W-:Y:S01]  /*45e0*/  SHF.L.U32 R14, R29, 0x1f, RZ ;  /* 0x0000001f1d0e7819 */ /* 0x000fe200000006ff */
[C---:B---3--:R-:W-:Y:S01]  /*45f0*/  @!P1 IMAD.HI.U32 R8, R11.reuse, R8, RZ ;  /* 0x000000080b089227 */ /* 0x048fe200078e00ff */
[----:B--2---:R-:W-:Y:S02]  /*4600*/  @!P1 ISETP.NE.AND P0, PT, R12, 0x1, PT ;  /* 0x000000010c00980c */ /* 0x004fe40003f05270 */
[----:B-1----:R-:W-:Y:S01]  /*4610*/  @!P1 ISETP.NE.AND P2, PT, R2, 0x1, PT ;  /* 0x000000010200980c */ /* 0x002fe20003f45270 */
[----:B------:R-:W-:Y:S01]  /*4620*/  SYNCS.ARRIVE.TRANS64.RED.A1T0 RZ, [UR16], RZ ;  /* 0x000000ffffff79a7 */ /* 0x000fe20008100410 */
[C---:B------:R-:W-:Y:S01]  /*4630*/  @!P1 IMAD.HI.U32 R13, R10.reuse, R13, RZ ;  /* 0x0000000d0a0d9227 */ /* 0x040fe200078e00ff */
[----:B------:R-:W-:Y:S04]  /*4640*/  @!P1 SHF.R.U32.HI R8, RZ, R9, R8 ;  /* 0x00000009ff089219 */ /* 0x000fe80000011608 */
[----:B------:R-:W-:Y:S01]  /*4650*/  @!P1 SEL R8, R11, R8, !P2 ;  /* 0x000000080b089207 */ /* 0x000fe20005000000 */
[----:B------:R-:W1:Y:S01]  /*4660*/  SYNCS.PHASECHK.TRANS64.TRYWAIT P5, [UR13+0x98], R14 ;  /* 0x0000980eff0075a7 */ /* 0x000e6200080a110d */
[----:B-----5:R-:W2:Y:S02]  /*4670*/  @!P1 LDC R0, c[0x0][0xb20] ;  /* 0x0002c800ff009b82 */ /* 0x020ea40000000800 */
[----:B--2---:R-:W-:Y:S04]  /*4680*/  @!P1 SHF.R.U32.HI R0, RZ, R0, R13 ;  /* 0x00000000ff009219 */ /* 0x004fe8000001160d */
[----:B------:R-:W-:Y:S05]  /*4690*/  @!P1 SEL R9, R10, R0, !P0 ;  /* 0x000000000a099207 */ /* 0x000fea0004000000 */
[----:B------:R-:W-:Y:S02]  /*46a0*/  @!P1 IMAD.IADD R0, R9, 0x1, -R8 ;  /* 0x0000000109009824 */ /* 0x000fe400078e0a08 */
[----:B------:R-:W-:Y:S02]  /*46b0*/  @!P1 IMAD.IADD R8, R8, 0x1, -R9 ;  /* 0x0000000108089824 */ /* 0x000fe400078e0a09 */
[----:B------:R-:W-:Y:S02]  /*46c0*/  @!P1 IMAD R11, R0, R2, R11 ;  /* 0x00000002000b9224 */ /* 0x000fe400078e020b */
[----:B------:R-:W-:Y:S01]  /*46d0*/  @!P1 IMAD R10, R8, R12, R10 ;  /* 0x0000000c080a9224 */ /* 0x000fe200078e020a */
[----:B-1----:R-:W-:Y:S06]  /*46e0*/  @!P5 BRA `(.L_x_79) ;  /* 0x000000380050d947 */ /* 0x002fec0003800000 */
.L_x_159:
[----:B------:R-:W-:Y:S01]  /*46f0*/  @!P4 IADD3 R2, P0, PT, R30, 0x580, RZ ;  /* 0x000005801e02c810 */ /* 0x000fe20007f1e0ff */
[----:B------:R-:W-:Y:S01]  /*4700*/  UMOV UR18, 0x0 ;  /* 0x0000000000127882 */ /* 0x000fe20000000000 */
[----:B------:R-:W-:Y:S01]  /*4710*/  UMOV UR19, 0x10000000 ;  /* 0x1000000000137882 */ /* 0x000fe20000000000 */
[----:B------:R-:W-:Y:S01]  /*4720*/  VOTEU.ALL UP1, P4 ;  /* 0x0000000000ff7886 */ /* 0x000fe20002020000 */
[----:B------:R-:W-:Y:S01]  /*4730*/  @!P4 R2UR UR9, R2 ;  /* 0x000000000209c2ca */ /* 0x000fe200000e0000 */
[----:B-1----:R-:W-:Y:S01]  /*4740*/  @!P4 IMAD.X R0, RZ, RZ, R31, P0 ;  /* 0x000000ffff00c224 */ /* 0x002fe200000e061f */
[----:B------:R-:W-:Y:S01]  /*4750*/  UMOV UR12, UR36 ;  /* 0x00000024000c7c82 */ /* 0x000fe20008000000 */
[----:B------:R-:W-:Y:S01]  /*4760*/  @P3 R2UR UR36, R26 ;  /* 0x000000001a2432ca */ /* 0x000fe200000e0000 */
[----:B------:R-:W-:Y:S01]  /*4770*/  @!UP1 ULEA UR15, UR14, UR7, 0xd ;  /* 0x000000070e0f9291 */ /* 0x000fe2000f8e68ff */
[----:B------:R-:W-:Y:S01]  /*4780*/  ISETP.NE.AND P0, PT, R28, 0x2, PT ;  /* 0x000000021c00780c */ /* 0x000fe20003f05270 */
[----:B------:R-:W-:Y:S01]  /*4790*/  @!UP1 UIADD3 UR10, UPT, UPT, UR10, 0x20, URZ ;  /* 0x000000200a0a9890 */ /* 0x000fe2000fffe0ff */
[----:B------:R-:W-:Y:S01]  /*47a0*/  @!P4 R2UR UR8, R0 ;  /* 0x000000000008c2ca */ /* 0x000fe200000e0000 */
[----:B------:R-:W-:Y:S01]  /*47b0*/  IMAD.IADD R14, R10, 0x1, R86 ;  /* 0x000000010a0e7824 */ /* 0x000fe200078e0256 */
[----:B------:R-:W-:Y:S01]  /*47c0*/  SEL R0, RZ, 0x1, P0 ;  /* 0x00000001ff007807 */ /* 0x000fe20000000000 */
[----:B------:R-:W-:Y:S01]  /*47d0*/  IMAD.IADD R15, R11, 0x1, R87 ;  /* 0x000000010b0f7824 */ /* 0x000fe200078e0257 */
[----:B------:R-:W-:Y:S02]  /*47e0*/  SEL R28, R28, RZ, P0 ;  /* 0x000000ff1c1c7207 */ /* 0x000fe40000000000 */
[----:B------:R-:W-:Y:S01]  /*47f0*/  IMAD.U32 R8, RZ, RZ, UR9 ;  /* 0x00000009ff087e24 */ /* 0x000fe2000f8e00ff */
[----:B------:R-:W-:Y:S01]  /*4800*/  UIADD3 UR9, UPT, UPT, UR13, 0x80, URZ ;  /* 0x000000800d097890 */ /* 0x000fe2000fffe0ff */
[----:B------:R-:W-:Y:S03]  /*4810*/  LOP3.LUT R27, R27, R0, RZ, 0x3c, !PT ;  /* 0x000000001b1b7212 */ /* 0x000fe600078e3cff */
[----:B------:R-:W-:Y:S02]  /*4820*/  @!P4 R2UR UR16, R8 ;  /* 0x000000000810c2ca */ /* 0x000fe400000e0000 */
[----:B------:R-:W-:Y:S01]  /*4830*/  IMAD.U32 R9, RZ, RZ, UR8 ;  /* 0x00000008ff097e24 */ /* 0x000fe2000f8e00ff */
[----:B------:R-:W-:Y:S01]  /*4840*/  @!UP1 UIADD3 UR8, UPT, UPT, UR15, 0x200, URZ ;  /* 0x000002000f089890 */ /* 0x000fe2000fffe0ff */
[----:B------:R-:W-:Y:S01]  /*4850*/  VOTEU.ALL UP1, P4 ;  /* 0x0000000000ff7886 */ /* 0x000fe20002020000 */
[----:B------:R-:W-:Y:S02]  /*4860*/  UPRMT UR15, UR37, 0x654, UR9 ;  /* 0x00000654250f7896 */ /* 0x000fe40008000009 */
[----:B------:R-:W-:Y:S11]  /*4870*/  @!P4 R2UR UR17, R9 ;  /* 0x000000000911c2ca */ /* 0x000ff600000e0000 */
[----:B------:R-:W-:Y:S02]  /*4880*/  @!UPT UIADD3 URZ, UPT, UPT, URZ, URZ, URZ ;  /* 0x000000fffffff290 */ /* 0x000fe4000fffe0ff */
[----:B------:R2:W-:Y:S01]  /*4890*/  @!UP1 UTMALDG.3D [UR8], [UR16], desc[UR18] ;  /* 0x00001208100095b4 */ /* 0x0005e20008011000 */
[----:B------:R2:W-:Y:S01]  /*48a0*/  @!P4 SYNCS.ARRIVE.TRANS64.RED.A0TR RZ, [UR13+0x80], R25 ;  /* 0x00008019ffffc9a7 */ /* 0x0005e2000830040d */
[----:B------:R-:W-:Y:S04]  /*48b0*/  UIADD3 UR13, UPT, UPT, UR14, 0x1, URZ ;  /* 0x000000010e0d7890 */ /* 0x000fe8000fffe0ff */
[----:B------:R-:W-:Y:S04]  /*48c0*/  UISETP.NE.AND UP1, UPT, UR13, 0x3, UPT ;  /* 0x000000030d00788c */ /* 0x000fe8000bf25270 */
[----:B------:R-:W-:Y:S02]  /*48d0*/  USEL UR14, URZ, 0x1, UP1 ;  /* 0x00000001ff0e7887 */ /* 0x000fe40008800000 */
[----:B------:R-:W-:Y:S02]  /*48e0*/  USEL UR13, UR13, URZ, UP1 ;  /* 0x000000ff0d0d7287 */ /* 0x000fe40008800000 */
[----:B------:R-:W-:Y:S02]  /*48f0*/  UPLOP3.LUT UP1, UPT, UPT, UPT, UPT, 0x80, 0x8 ;  /* 0x000000000008789c */ /* 0x000fe40003f2f070 */
[----:B------:R-:W-:Y:S01]  /*4900*/  LOP3.LUT R29, R29, UR14, RZ, 0x3c, !PT ;  /* 0x0000000e1d1d7c12 */ /* 0x000fe2000f8e3cff */
[----:B------:R-:W-:Y:S01]  /*4910*/  SYNCS.ARRIVE.TRANS64.RED.A1T0 RZ, [UR15], RZ ;  /* 0x000000ffffff79a7 */ /* 0x000fe2000810040f */
[----:B------:R-:W-:Y:S07]  /*4920*/  @P3 BRA `(.L_x_80) ;  /* 0xfffffff4001c3947 */ /* 0x000fee000383ffff */
[----:B------:R-:W-:Y:S01]  /*4930*/  UIADD3 UR7, UPT, UPT, UR7, 0x98, URZ ;  /* 0x0000009807077890 */ /* 0x000fe2000fffe0ff */
[----:B------:R-:W-:-:S03]  /*4940*/  SHF.L.U32 R2, R29, 0x1f, RZ ;  /* 0x0000001f1d027819 */ /* 0x000fc600000006ff */
[----:B------:R-:W-:-:S09]  /*4950*/  ULEA UR4, UR13, UR7, 0x3 ;  /* 0x000000070d047291 */ /* 0x000fd2000f8e18ff */
[----:B------:R-:W1:Y:S02]  /*4960*/  SYNCS.PHASECHK.TRANS64.TRYWAIT P0, [UR4], R2 ;  /* 0x00000002ff0075a7 */ /* 0x000e640008001104 */
[----:B-1----:R-:W-:Y:S05]  /*4970*/  @!P0 BRA `(.L_x_81) ;  /* 0x0000003400c48947 */ /* 0x002fea0003800000 */
.L_x_161:
        /* <DEDUP_REMOVED lines=9> */
.L_x_163:
[----:B------:R-:W-:-:S04]  /*4a10*/  UIADD3 UR5, UPT, UPT, UR5, 0x1, URZ ;  /* 0x0000000105057890 */ /* 0x000fc8000fffe0ff */
[----:B------:R-:W-:-:S04]  /*4a20*/  UISETP.NE.AND UP0, UPT, UR5, 0x3, UPT ;  /* 0x000000030500788c */ /* 0x000fc8000bf05270 */
[----:B------:R-:W-:Y:S02]  /*4a30*/  USEL UR4, URZ, 0x1, UP0 ;  /* 0x00000001ff047887 */ /* 0x000fe40008000000 */
[----:B------:R-:W-:-:S04]  /*4a40*/  USEL UR5, UR5, URZ, UP0 ;  /* 0x000000ff05057287 */ /* 0x000fc80008000000 */
[----:B------:R-:W-:Y:S01]  /*4a50*/  ULEA UR5, UR5, UR7, 0x3 ;  /* 0x0000000705057291 */ /* 0x000fe2000f8e18ff */
[----:B-1----:R-:W-:-:S04]  /*4a60*/  LOP3.LUT R2, R29, UR4, RZ, 0x3c, !PT ;  /* 0x000000041d027c12 */ /* 0x002fc8000f8e3cff */
[----:B------:R-:W-:Y:S01]  /*4a70*/  SHF.L.U32 R2, R2, 0x1f, RZ ;  /* 0x0000001f02027819 */ /* 0x000fe200000006ff */
[----:B------:R-:W-:-:S07]  /*4a80*/  IMAD.U32 R0, RZ, RZ, UR5 ;  /* 0x00000005ff007e24 */ /* 0x000fce000f8e00ff */
.L_x_83:
[----:B-1----:R1:W3:Y:S02]  /*4a90*/  SYNCS.PHASECHK.TRANS64.TRYWAIT P0, [R0+URZ], R2 ;  /* 0x00000002000075a7 */ /* 0x0022e400080011ff */
[----:B---3--:R-:W-:Y:S05]  /*4aa0*/  @!P0 NANOSLEEP.SYNCS 0x989680 ;  /* 0x009896800000895d */ /* 0x008fea0003900000 */
[----:B------:R-:W3:Y:S02]  /*4ab0*/  @!P0 SYNCS.PHASECHK.TRANS64 P0, [R0+URZ], R2 ;  /* 0x00000002000085a7 */ /* 0x000ee400080010ff */
[----:B--23--:R-:W-:Y:S05]  /*4ac0*/  @P0 EXIT ;  /* 0x000000000000094d */ /* 0x00cfea0003800000 */
[----:B------:R-:W-:Y:S05]  /*4ad0*/  BRA `(.L_x_83) ;  /* 0xfffffffc00ec7947 */ /* 0x000fea000383ffff */
.L_x_71:
[----:B------:R-:W-:-:S06]  /*4ae0*/  UISETP.GE.AND UP1, UPT, UR8, 0x4, UPT ;  /* 0x000000040800788c */ /* 0x000fcc000bf26270 */
[----:B------:R-:W-:-:S13]  /*4af0*/  PLOP3.LUT P0, PT, PT, PT, UP1, 0x80, 0x8 ;  /* 0x000000000008781c */ /* 0x000fda0003f0f018 */
[----:B------:R-:W-:Y:S05]  /*4b00*/  @!P0 EXIT ;  /* 0x000000000000894d */ /* 0x000fea0003800000 */
[----:B------:R-:W-:Y:S01]  /*4b10*/  BAR.SYNC.DEFER_BLOCKING 0x6, 0xa0 ;  /* 0x0182800000007b1d */ /* 0x000fe20000010000 */
[C---:B------:R-:W-:Y:S01]  /*4b20*/  IMAD.SHL.U32 R2, R93.reuse, 0x20, RZ ;  /* 0x000000205d027824 */ /* 0x040fe200078e00ff */
[C---:B------:R-:W-:Y:S01]  /*4b30*/  LOP3.LUT R94, R93.reuse, 0x2, RZ, 0xc0, !PT ;  /* 0x000000025d5e7812 */ /* 0x040fe200078ec0ff */
[C---:B------:R-:W-:Y:S01]  /*4b40*/  IMAD.SHL.U32 R99, R93.reuse, 0x4, RZ ;  /* 0x000000045d637824 */ /* 0x040fe200078e00ff */
[C---:B------:R-:W-:Y:S01]  /*4b50*/  LOP3.LUT R100, R93.reuse, 0x60, RZ, 0xc0, !PT ;  /* 0x000000605d647812 */ /* 0x040fe200078ec0ff */
[C---:B------:R-:W-:Y:S01]  /*4b60*/  IMAD.U32 R46, R93.reuse, 0x10000, RZ ;  /* 0x000100005d2e7824 */ /* 0x040fe200078e00ff */
[----:B------:R-:W-:Y:S02]  /*4b70*/  UMOV UR48, 0x400 ;  /* 0x0000040000307882 */ /* 0x000fe40000000000 */
[----:B------:R-:W1:Y:S01]  /*4b80*/  LDC R91, c[0x0][0x370] ;  /* 0x0000dc00ff5b7b82 */ /* 0x000e620000000800 */
[----:B------:R-:W-:Y:S01]  /*4b90*/  ULEA UR48, UR37, UR48, 0x18 ;  /* 0x0000003025307291 */ /* 0x000fe2000f8ec0ff */
[----:B------:R-:W-:Y:S01]  /*4ba0*/  LOP3.LUT R3, R2, 0xc0, RZ, 0xc0, !PT ;  /* 0x000000c002037812 */ /* 0x000fe200078ec0ff */
[----:B------:R-:W-:Y:S01]  /*4bb0*/  IMAD.MOV.U32 R45, RZ, RZ, RZ ;  /* 0x000000ffff2d7224 */ /* 0x000fe200078e00ff */
[----:B------:R-:W-:Y:S01]  /*4bc0*/  LOP3.LUT R93, R93, 0x4, RZ, 0xc0, !PT ;  /* 0x000000045d5d7812 */ /* 0x000fe200078ec0ff */
[----:B------:R-:W-:Y:S01]  /*4bd0*/  UIADD3 UR52, UPT, UPT, UR48, 0x200, URZ ;  /* 0x0000020030347890 */ /* 0x000fe2000fffe0ff */
[----:B------:R-:W-:-:S02]  /*4be0*/  LOP3.LUT R99, R3, 0x18, R99, 0xf8, !PT ;  /* 0x0000001803637812 */ /* 0x000fc400078ef863 */
[----:B------:R-:W-:Y:S01]  /*4bf0*/  CS2R R96, SRZ ;  /* 0x0000000000607805 */ /* 0x000fe2000001ff00 */
[----:B------:R-:W2:Y:S01]  /*4c00*/  LDC R42, c[0x0][0xb0c] ;  /* 0x0002c300ff2a7b82 */ /* 0x000ea20000000800 */
[----:B------:R-:W-:Y:S01]  /*4c10*/  LOP3.LUT R46, R46, 0x600000, RZ, 0xc0, !PT ;  /* 0x006000002e2e7812 */ /* 0x000fe200078ec0ff */
[----:B------:R-:W-:Y:S01]  /*4c20*/  IMAD.MOV.U32 R103, RZ, RZ, RZ ;  /* 0x000000ffff677224 */ /* 0x000fe200078e00ff */
[----:B------:R-:W-:Y:S01]  /*4c30*/  IADD3 R98, PT, PT, -R93, 0x2, RZ ;  /* 0x000000025d627810 */ /* 0x000fe20007ffe1ff */
[----:B------:R-:W-:Y:S01]  /*4c40*/  IMAD.MOV R94, RZ, RZ, -R94 ;  /* 0x000000ffff5e7224 */ /* 0x000fe200078e0a5e */
[----:B------:R-:W-:Y:S01]  /*4c50*/  LOP3.LUT R99, R99, 0xf20, R2, 0xf8, !PT ;  /* 0x00000f2063637812 */ /* 0x000fe200078ef802 */
[----:B------:R-:W-:Y:S01]  /*4c60*/  IMAD.MOV R93, RZ, RZ, -R93 ;  /* 0x000000ffff5d7224 */ /* 0x000fe200078e0a5d */
[----:B------:R-:W4:Y:S01]  /*4c70*/  LDCU.64 UR54, c[0x0][0x348] ;  /* 0x00006900ff3677ac */ /* 0x000f220008000a00 */
[----:B------:R-:W1:Y:S01]  /*4c80*/  LDC R89, c[0x0][0xb20] ;  /* 0x0002c800ff597b82 */ /* 0x000e620000000800 */
[----:B------:R-:W3:Y:S01]  /*4c90*/  LDS R0, [UR48+0x170] ;  /* 0x00017030ff007984 */ /* 0x000ee20008000800 */
[----:B------:R-:W-:Y:S01]  /*4ca0*/  IMAD.SHL.U32 R98, R98, 0x10, RZ ;  /* 0x0000001062627824 */ /* 0x000fe200078e00ff */
[----:B------:R-:W-:Y:S01]  /*4cb0*/  LEA R99, R99, UR52, 0x1 ;  /* 0x0000003463637c11 */ /* 0x000fe2000f8e08ff */
[----:B------:R-:W-:Y:S01]  /*4cc0*/  UMOV UR51, 0x1 ;  /* 0x0000000100337882 */ /* 0x000fe20000000000 */
[----:B------:R-:W-:Y:S01]  /*4cd0*/  UMOV UR56, URZ ;  /* 0x000000ff00387c82 */ /* 0x000fe20008000000 */
[----:B------:R-:W1:Y:S02]  /*4ce0*/  LDCU.64 UR38, c[0x0][0x888] ;  /* 0x00011100ff2677ac */ /* 0x000e640008000a00 */
[----:B------:R-:W1:Y:S01]  /*4cf0*/  LDC R41, c[0x0][0xb30] ;  /* 0x0002cc00ff297b82 */ /* 0x000e620000000800 */
[----:B------:R-:W1:Y:S01]  /*4d00*/  LDCU.64 UR44, c[0x0][0x890] ;  /* 0x00011200ff2c77ac */ /* 0x000e620008000a00 */
[----:B------:R-:W-:Y:S01]  /*4d10*/  UMOV UR50, URZ ;  /* 0x000000ff00327c82 */ /* 0x000fe20008000000 */
[----:B------:R-:W-:-:S05]  /*4d20*/  UMOV UR49, URZ ;  /* 0x000000ff00317c82 */ /* 0x000fca0008000000 */
[----:B------:R-:W1:Y:S08]  /*4d30*/  LDC.64 R84, c[0x0][0xb10] ;  /* 0x0002c400ff547b82 */ /* 0x000e700000000a00 */
[----:B------:R-:W1:Y:S08]  /*4d40*/  LDC.64 R38, c[0x0][0xb18] ;  /* 0x0002c600ff267b82 */ /* 0x000e700000000a00 */
[----:B------:R-:W1:Y:S08]  /*4d50*/  LDC.64 R36, c[0x0][0xb28] ;  /* 0x0002ca00ff247b82 */ /* 0x000e700000000a00 */
[----:B------:R-:W1:Y:S01]  /*4d60*/  LDC.64 R82, c[0x0][0x8b0] ;  /* 0x00022c00ff527b82 */ /* 0x000e620000000a00 */
[----:B---3--:R-:W-:-:S07]  /*4d70*/  IMAD.IADD R46, R0, 0x1, R46 ;  /* 0x00000001002e7824 */ /* 0x008fce00078e022e */
[----:B------:R-:W3:Y:S08]  /*4d80*/  LDC.64 R80, c[0x0][0x8a8] ;  /* 0x00022a00ff507b82 */ /* 0x000ef00000000a00 */
[----:B--2-4-:R-:W1:Y:S02]  /*4d90*/  LDC R90, c[0x0][0x374] ;  /* 0x0000dd00ff5a7b82 */ /* 0x014e640000000800 */
.L_x_114:
[C---:B------:R-:W-:Y:S02]  /*4da0*/  LEA R0, R103.reuse, UR48, 0x3 ;  /* 0x0000003067007c11 */ /* 0x040fe4000f8e18ff */
[----:B------:R-:W-:Y:S02]  /*4db0*/  SHF.L.U32 R2, R96, 0x1f, RZ ;  /* 0x0000001f60027819 */ /* 0x000fe400000006ff */
[----:B------:R-:W-:Y:S02]  /*4dc0*/  LEA R16, R103, UR48, 0x4 ;  /* 0x0000003067107c11 */ /* 0x000fe4000f8e20ff */
[----:B------:R-:W2:Y:S02]  /*4dd0*/  SYNCS.PHASECHK.TRANS64.TRYWAIT P0, [R0+URZ+0xc0], R2 ;  /* 0x0000c002000075a7 */ /* 0x000ea400080011ff */
[----:B--2---:R-:W-:Y:S05]  /*4de0*/  @!P0 BRA `(.L_x_84) ;  /* 0x0000003000d88947 */ /* 0x004fea0003800000 */
.L_x_164:
[----:B------:R-:W4:Y:S01]  /*4df0*/  LDC.64 R10, c[0x0][0xb10] ;  /* 0x0002c400ff0a7b82 */ /* 0x000f220000000a00 */
[----:B------:R-:W3:Y:S01]  /*4e00*/  LDS.128 R16, [R16+0x150] ;  /* 0x0001500010107984 */ /* 0x000ee20000000c00 */
[----:B-1----:R-:W-:Y:S01]  /*4e10*/  ISETP.NE.AND P1, PT, R41, 0x1, PT ;  /* 0x000000012900780c */ /* 0x002fe20003f25270 */
[----:B--2---:R-:W-:Y:S01]  /*4e20*/  VIADD R0, R0, 0xd0 ;  /* 0x000000d000007836 */ /* 0x004fe20000000000 */
[----:B------:R-:W-:Y:S04]  /*4e30*/  ISETP.GE.AND P0, PT, R40, 0x1, PT ;  /* 0x000000012800780c */ /* 0x000fe80003f06270 */
[----:B------:R-:W1:Y:S01]  /*4e40*/  LDC.64 R8, c[0x0][0xb18] ;  /* 0x0002c600ff087b82 */ /* 0x000e620000000a00 */
[----:B------:R-:W-:Y:S01]  /*4e50*/  PRMT R0, RZ, 0x654, R0 ;  /* 0x00000654ff007816 */ /* 0x000fe20000000000 */
[----:B------:R-:W-:Y:S01]  /*4e60*/  @!PT LDS RZ, [RZ] ;  /* 0x00000000fffff984 */ /* 0x000fe20000000800 */
[----:B------:R-:W-:Y:S01]  /*4e70*/  @!PT LDS RZ, [RZ] ;  /* 0x00000000fffff984 */ /* 0x000fe20000000800 */
[----:B------:R-:W-:Y:S01]  /*4e80*/  @!PT LDS RZ, [RZ] ;  /* 0x00000000fffff984 */ /* 0x000fe20000000800 */
[----:B------:R-:W-:Y:S01]  /*4e90*/  @!PT LDS RZ, [RZ] ;  /* 0x00000000fffff984 */ /* 0x000fe20000000800 */
[----:B------:R2:W-:Y:S06]  /*4ea0*/  MEMBAR.ALL.CTA ;  /* 0x0000000000007992 */ /* 0x0005ec0000008000 */
[----:B--2---:R-:W2:Y:S01]  /*4eb0*/  FENCE.VIEW.ASYNC.S ;  /* 0x00000000000073c6 */ /* 0x004ea20000000000 */
[----:B------:R-:W1:Y:S08]  /*4ec0*/  @!P1 LDC R12, c[0x0][0xb20] ;  /* 0x0002c800ff0c9b82 */ /* 0x000e700000000800 */
[----:B------:R-:W1:Y:S01]  /*4ed0*/  @!P1 LDC R7, c[0x0][0xb0c] ;  /* 0x0002c300ff079b82 */ /* 0x000e620000000800 */
[----:B--2---:R2:W-:Y:S01]  /*4ee0*/  SYNCS.ARRIVE.TRANS64.RED.A1T0 RZ, [R0+URZ], RZ ;  /* 0x000000ff00ff79a7 */ /* 0x0045e200081004ff */
[----:B---3--:R-:W-:Y:S04]  /*4ef0*/  LOP3.LUT P4, RZ, R18, 0x1, RZ, 0xc0, !PT ;  /* 0x0000000112ff7812 */ /* 0x008fe8000788c0ff */
[----:B------:R-:W-:Y:S09]  /*4f00*/  P2R R101, PR, RZ, 0x10 ;  /* 0x00000010ff657803 */ /* 0x000ff20000000000 */
[----:B------:R-:W-:Y:S02]  /*4f10*/  @P4 MOV R44, R16 ;  /* 0x00000010002c4202 */ /* 0x000fe40000000f00 */
[----:B------:R-:W-:Y:S01]  /*4f20*/  @P4 LOP3.LUT R43, R17, 0xffff, RZ, 0xc0, !PT ;  /* 0x0000ffff112b4812 */ /* 0x000fe200078ec0ff */
[----:B--2-4-:R-:W-:Y:S06]  /*4f30*/  @!P0 BRA `(.L_x_85) ;  /* 0x0000000000a48947 */ /* 0x014fec0003800000 */
[----:B------:R-:W-:Y:S01]  /*4f40*/  IMAD.HI.U32 R0, R90, R39, RZ ;  /* 0x000000275a007227 */ /* 0x000fe200078e00ff */
[----:B------:R-:W-:Y:S02]  /*4f50*/  ISETP.NE.AND P0, PT, R38, 0x1, PT ;  /* 0x000000012600780c */ /* 0x000fe40003f05270 */
[----:B------:R-:W-:Y:S01]  /*4f60*/  ISETP.NE.AND P2, PT, R40, 0x1, PT ;  /* 0x000000012800780c */ /* 0x000fe20003f45270 */
[----:B------:R-:W-:Y:S01]  /*4f70*/  IMAD.HI.U32 R4, R91, R84, RZ ;  /* 0x000000545b047227 */ /* 0x000fe200078e00ff */
[----:B------:R-:W-:Y:S02]  /*4f80*/  SHF.R.U32.HI R0, RZ, R89, R0 ;  /* 0x00000059ff007219 */ /* 0x000fe40000011600 */
[----:B------:R-:W-:Y:S01]  /*4f90*/  ISETP.NE.AND P3, PT, R42, 0x1, PT ;  /* 0x000000012a00780c */ /* 0x000fe20003f65270 */
[----:B------:R-:W-:Y:S01]  /*4fa0*/  IMAD.HI.U32 R6, R43, R39, RZ ;  /* 0x000000272b067227 */ /* 0x000fe200078e00ff */
[-C--:B------:R-:W-:Y:S02]  /*4fb0*/  SHF.R.U32.HI R4, RZ, R85.reuse, R4 ;  /* 0x00000055ff047219 */ /* 0x080fe40000011604 */
[----:B------:R-:W-:Y:S01]  /*4fc0*/  SEL R0, R90, R0, !P0 ;  /* 0x000000005a007207 */ /* 0x000fe20004000000 */
[----:B------:R-:W-:Y:S01]  /*4fd0*/  IMAD.HI.U32 R5, R44, R84, RZ ;  /* 0x000000542c057227 */ /* 0x000fe200078e00ff */
[----:B------:R-:W-:Y:S03]  /*4fe0*/  SEL R4, R91, R4, !P3 ;  /* 0x000000045b047207 */ /* 0x000fe60005800000 */
[-C--:B------:R-:W-:Y:S01]  /*4ff0*/  IMAD.HI.U32 R3, R0, R36.reuse, RZ ;  /* 0x0000002400037227 */ /* 0x080fe200078e00ff */
[----:B------:R-:W-:Y:S03]  /*5000*/  SHF.R.U32.HI R5, RZ, R85, R5 ;  /* 0x00000055ff057219 */ /* 0x000fe60000011605 */
[----:B------:R-:W-:Y:S01]  /*5010*/  IMAD.HI.U32 R2, R4, R36, RZ ;  /* 0x0000002404027227 */ /* 0x000fe200078e00ff */
[----:B------:R-:W-:Y:S02]  /*5020*/  @P2 SHF.R.U32.HI R0, RZ, R37, R3 ;  /* 0x00000025ff002219 */ /* 0x000fe40000011603 */
[----:B------:R-:W-:Y:S02]  /*5030*/  SHF.R.U32.HI R3, RZ, R89, R6 ;  /* 0x00000059ff037219 */ /* 0x000fe40000011606 */
[----:B------:R-:W-:Y:S01]  /*5040*/  @P2 SHF.R.U32.HI R4, RZ, R37, R2 ;  /* 0x00000025ff042219 */ /* 0x000fe20000011602 */
[----:B------:R-:W-:Y:S01]  /*5050*/  IMAD R0, R40, R0, RZ ;  /* 0x0000000028007224 */ /* 0x000fe200078e02ff */
[----:B------:R-:W-:Y:S02]  /*5060*/  SEL R3, R43, R3, !P0 ;  /* 0x000000032b037207 */ /* 0x000fe40004000000 */
[----:B------:R-:W-:Y:S01]  /*5070*/  SEL R2, R44, R5, !P3 ;  /* 0x000000052c027207 */ /* 0x000fe20005800000 */
[----:B------:R-:W-:Y:S01]  /*5080*/  IMAD R5, R40, R4, RZ ;  /* 0x0000000428057224 */ /* 0x000fe200078e02ff */
[C---:B------:R-:W-:Y:S01]  /*5090*/  ISETP.GE.AND P0, PT, R3.reuse, R0, PT ;  /* 0x000000000300720c */ /* 0x040fe20003f06270 */
[C---:B------:R-:W-:Y:S03]  /*50a0*/  IMAD.HI.U32 R0, R3.reuse, R36, RZ ;  /* 0x0000002403007227 */ /* 0x040fe600078e00ff */
[C---:B------:R-:W-:Y:S02]  /*50b0*/  ISETP.GE.OR P0, PT, R2.reuse, R5, P0 ;  /* 0x000000050200720c */ /* 0x040fe40000706670 */
[----:B------:R-:W-:Y:S04]  /*50c0*/  SHF.R.U32.HI R0, RZ, R37, R0 ;  /* 0x00000025ff007219 */ /* 0x000fe80000011600 */
[C---:B------:R-:W-:Y:S05]  /*50d0*/  SEL R6, R3.reuse, R0, !P2 ;  /* 0x0000000003067207 */ /* 0x040fea0005000000 */
        /* <DEDUP_REMOVED lines=14> */
[----:B------:R-:W-:Y:S07]  /*51c0*/  IMAD R43, R3, R38, R43 ;  /* 0x00000026032b7224 */ /* 0x000fee00078e022b */
.L_x_85:
[----:B-1----:R-:W-:Y:S01]  /*51d0*/  @!P1 ISETP.NE.AND P0, PT, R8, 0x1, PT ;  /* 0x000000010800980c */ /* 0x002fe20003f05270 */
[----:B------:R-:W-:Y:S01]  /*51e0*/  @!P1 IMAD.HI.U32 R0, R44, R10, RZ ;  /* 0x0000000a2c009227 */ /* 0x000fe200078e00ff */
[----:B------:R-:W-:Y:S01]  /*51f0*/  @!P1 ISETP.NE.AND P2, PT, R7, 0x1, PT ;  /* 0x000000010700980c */ /* 0x000fe20003f45270 */
[----:B------:R-:W-:Y:S01]  /*5200*/  ULOP3.LUT UP0, URZ, UR52, 0x1b0, URZ, 0xc0, !UPT ;  /* 0x000001b034ff7892 */ /* 0x000fe2000f80c0ff */
[----:B------:R-:W-:Y:S01]  /*5210*/  R2UR UR42, R15 ;  /* 0x000000000f2a72ca */ /* 0x000fe200000e0000 */
[----:B------:R-:W-:Y:S01]  /*5220*/  @!P1 IMAD.HI.U32 R2, R43, R9, RZ ;  /* 0x000000092b029227 */ /* 0x000fe200078e00ff */
[----:B------:R-:W-:Y:S02]  /*5230*/  @!P1 SHF.R.U32.HI R0, RZ, R11, R0 ;  /* 0x0000000bff009219 */ /* 0x000fe40000011600 */
[----:B------:R-:W-:Y:S01]  /*5240*/  R2UR UR41, R14 ;  /* 0x000000000e2972ca */ /* 0x000fe200000e0000 */
[----:B------:R-:W-:Y:S01]  /*5250*/  VIADD R103, R103, 0x1 ;  /* 0x0000000167677836 */ /* 0x000fe20000000000 */
[----:B------:R-:W-:Y:S02]  /*5260*/  @!P1 SHF.R.U32.HI R2, RZ, R12, R2 ;  /* 0x0000000cff029219 */ /* 0x000fe40000011602 */
[----:B------:R-:W-:Y:S02]  /*5270*/  @!P1 SEL R3, R44, R0, !P2 ;  /* 0x000000002c039207 */ /* 0x000fe40005000000 */
[----:B------:R-:W-:Y:S02]  /*5280*/  @!P1 SEL R2, R43, R2, !P0 ;  /* 0x000000022b029207 */ /* 0x000fe40004000000 */
[----:B------:R-:W-:Y:S01]  /*5290*/  @P4 SHF.R.U32.HI R95, RZ, 0x10, R17 ;  /* 0x00000010ff5f4819 */ /* 0x000fe20000011611 */
[----:B------:R-:W-:Y:S02]  /*52a0*/  USHF.L.U32 UR42, UR42, 0x7, URZ ;  /* 0x000000072a2a7899 */ /* 0x000fe400080006ff */
[----:B------:R-:W-:Y:S02]  /*52b0*/  @!P1 IMAD.IADD R0, R2, 0x1, -R3 ;  /* 0x0000000102009824 */ /* 0x000fe400078e0a03 */
[----:B------:R-:W-:Y:S01]  /*52c0*/  @!P1 IMAD.IADD R2, R3, 0x1, -R2 ;  /* 0x0000000103029824 */ /* 0x000fe200078e0a02 */
[----:B------:R-:W-:Y:S01]  /*52d0*/  USHF.L.U32 UR41, UR41, 0x6, URZ ;  /* 0x0000000629297899 */ /* 0x000fe200080006ff */
[----:B------:R-:W-:Y:S02]  /*52e0*/  @!P1 IMAD R44, R0, R7, R44 ;  /* 0x00000007002c9224 */ /* 0x000fe400078e022c */
[----:B------:R-:W-:Y:S01]  /*52f0*/  @!P1 IMAD R43, R2, R8, R43 ;  /* 0x00000008022b9224 */ /* 0x000fe200078e022b */
[----:B------:R-:W-:Y:S08]  /*5300*/  BRA.U !UP0, `(.L_x_86) ;  /* 0x00000001087c7547 */ /* 0x000ff0000b800000 */
[----:B------:R-:W1:Y:S01]  /*5310*/  LDCU.64 UR8, c[0x4][0x80] ;  /* 0x01001000ff0877ac */ /* 0x000e620008000a00 */
[----:B------:R-:W-:Y:S01]  /*5320*/  MOV R2, 0x0 ;  /* 0x0000000000027802 */ /* 0x000fe20000000f00 */
[----:B------:R-:W-:Y:S02]  /*5330*/  HFMA2 R12, -RZ, RZ, 0, 5.9604644775390625e-08 ;  /* 0x00000001ff0c7431 */ /* 0x000fe400000001ff */
[----:B------:R-:W-:Y:S01]  /*5340*/  IMAD.MOV.U32 R8, RZ, RZ, 0x70 ;  /* 0x00000070ff087424 */ /* 0x000fe200078e00ff */
[----:B------:R2:W3:Y:S01]  /*5350*/  LDC.64 R14, c[0x4][R2] ;  /* 0x01000000020e7b82 */ /* 0x0004e20000000a00 */
[----:B------:R-:W4:Y:S01]  /*5360*/  LDCU.64 UR6, c[0x4][0x88] ;  /* 0x01001100ff0677ac */ /* 0x000f220008000a00 */
[----:B------:R-:W-:Y:S01]  /*5370*/  IMAD.MOV.U32 R13, RZ, RZ, RZ ;  /* 0x000000ffff0d7224 */ /* 0x000fe200078e00ff */
[----:B------:R-:W2:Y:S01]  /*5380*/  LDCU.64 UR4, c[0x4][0x8] ;  /* 0x01000100ff0477ac */ /* 0x000ea20008000a00 */
[----:B-1----:R-:W-:Y:S01]  /*5390*/  MOV R5, UR9 ;  /* 0x0000000900057c02 */ /* 0x002fe20008000f00 */
[----:B------:R-:W-:Y:S01]  /*53a0*/  IMAD.U32 R4, RZ, RZ, UR8 ;  /* 0x00000008ff047e24 */ /* 0x000fe2000f8e00ff */
[----:B----4-:R-:W-:Y:S01]  /*53b0*/  MOV R7, UR7 ;  /* 0x0000000700077c02 */ /* 0x010fe20008000f00 */
[----:B------:R-:W-:Y:S01]  /*53c0*/  IMAD.U32 R6, RZ, RZ, UR6 ;  /* 0x00000006ff067e24 */ /* 0x000fe2000f8e00ff */
[----:B--2---:R-:W-:Y:S01]  /*53d0*/  MOV R11, UR5 ;  /* 0x00000005000b7c02 */ /* 0x004fe20008000f00 */
[----:B------:R-:W-:Y:S02]  /*53e0*/  IMAD.U32 R10, RZ, RZ, UR4 ;  /* 0x00000004ff0a7e24 */ /* 0x000fe4000f8e00ff */
[----:B------:R-:W-:Y:S07]  /*53f0*/  LEPC R20, `(.L_x_87) ;  /* 0x000000001014794e */ /* 0x000fee0000000000 */
[----:B---3-5:R-:W-:Y:S05]  /*5400*/  CALL.ABS.NOINC R14 ;  /* 0x000000000e007343 */ /* 0x028fea0003c00000 */
.L_x_87:
[----:B------:R-:W1:Y:S01]  /*5410*/  LDCU.64 UR8, c[0x4][0x80] ;  /* 0x01001000ff0877ac */ /* 0x000e620008000a00 */
[----:B------:R-:W2:Y:S01]  /*5420*/  LDC.64 R2, c[0x4][R2] ;  /* 0x0100000002027b82 */ /* 0x000ea20000000a00 */
[----:B------:R-:W-:Y:S02]  /*5430*/  HFMA2 R12, -RZ, RZ, 0, 5.9604644775390625e-08 ;  /* 0x00000001ff0c7431 */ /* 0x000fe400000001ff */
[----:B------:R-:W-:Y:S02]  /*5440*/  IMAD.MOV.U32 R8, RZ, RZ, 0x70 ;  /* 0x00000070ff087424 */ /* 0x000fe400078e00ff */
[----:B------:R-:W-:Y:S01]  /*5450*/  IMAD.MOV.U32 R13, RZ, RZ, RZ ;  /* 0x000000ffff0d7224 */ /* 0x000fe200078e00ff */
[----:B------:R-:W3:Y:S01]  /*5460*/  LDCU.64 UR6, c[0x4][0x88] ;  /* 0x01001100ff0677ac */ /* 0x000ee20008000a00 */
[----:B------:R-:W4:Y:S01]  /*5470*/  LDCU.64 UR4, c[0x4][0x8] ;  /* 0x01000100ff0477ac */ /* 0x000f220008000a00 */
[----:B-1----:R-:W-:Y:S02]  /*5480*/  MOV R4, UR8 ;  /* 0x0000000800047c02 */ /* 0x002fe40008000f00 */
[----:B------:R-:W-:Y:S02]  /*5490*/  MOV R5, UR9 ;  /* 0x0000000900057c02 */ /* 0x000fe40008000f00 */
[----:B---3--:R-:W-:Y:S01]  /*54a0*/  MOV R7, UR7 ;  /* 0x0000000700077c02 */ /* 0x008fe20008000f00 */
[----:B------:R-:W-:Y:S01]  /*54b0*/  IMAD.U32 R6, RZ, RZ, UR6 ;  /* 0x00000006ff067e24 */ /* 0x000fe2000f8e00ff */
[----:B----4-:R-:W-:Y:S01]  /*54c0*/  MOV R11, UR5 ;  /* 0x00000005000b7c02 */ /* 0x010fe20008000f00 */
[----:B------:R-:W-:Y:S02]  /*54d0*/  IMAD.U32 R10, RZ, RZ, UR4 ;  /* 0x00000004ff0a7e24 */ /* 0x000fe4000f8e00ff */
[----:B------:R-:W-:Y:S07]  /*54e0*/  LEPC R20, `(.L_x_86) ;  /* 0x000000001014794e */ /* 0x000fee0000000000 */
[----:B--2---:R-:W-:Y:S05]  /*54f0*/  CALL.ABS.NOINC R2 ;  /* 0x0000000002007343 */ /* 0x004fea0003c00000 */
.L_x_86:
[----:B------:R-:W-:Y:S01]  /*5500*/  ISETP.NE.U32.AND P4, PT, R82, RZ, PT ;  /* 0x000000ff5200720c */ /* 0x000fe20003f85070 */
[----:B------:R-:W-:Y:S01]  /*5510*/  UISETP.NE.AND UP2, UPT, UR53, URZ, UPT ;  /* 0x000000ff3500728c */ /* 0x000fe2000bf45270 */
[----:B------:R-:W-:Y:S01]  /*5520*/  ISETP.NE.U32.AND P2, PT, RZ, UR38, PT ;  /* 0x00000026ff007c0c */ /* 0x000fe2000bf45070 */
[----:B------:R-:W-:Y:S01]  /*5530*/  UISETP.NE.U32.AND UP1, UPT, UR44, URZ, UPT ;  /* 0x000000ff2c00728c */ /* 0x000fe2000bf25070 */
[----:B------:R-:W-:Y:S01]  /*5540*/  ISETP.NE.AND.EX P4, PT, R83, RZ, PT, P4 ;  /* 0x000000ff5300720c */ /* 0x000fe20003f85340 */
[----:B------:R-:W-:Y:S01]  /*5550*/  UPLOP3.LUT UP0, UPT, UPT, UPT, UPT, 0x40, 0x4 ;  /* 0x000000000004789c */ /* 0x000fe20003f0e870 */
[----:B------:R-:W-:Y:S01]  /*5560*/  ISETP.NE.AND.EX P2, PT, RZ, UR39, PT, P2 ;  /* 0x00000027ff007c0c */ /* 0x000fe2000bf45320 */
[----:B------:R-:W-:Y:S01]  /*5570*/  UISETP.NE.AND.EX UP1, UPT, UR45, URZ, UPT, UP1 ;  /* 0x000000ff2d00728c */ /* 0x000fe2000bf25310 */
[----:B------:R-:W-:Y:S04]  /*5580*/  PLOP3.LUT P1, PT, PT, PT, UP2, 0x80, 0x8 ;  /* 0x000000000008781c */ /* 0x000fe80003f2f028 */
[----:B------:R-:W-:Y:S06]  /*5590*/  @UP2 UPLOP3.LUT UP0, UPT, UPT, UPT, UP1, 0x80, 0x8 ;  /* 0x000000000008289c */ /* 0x000fec0003f0f010 */
[----:B------:R-:W-:Y:S01]  /*55a0*/  PLOP3.LUT P0, PT, PT, PT, UP0, 0x80, 0x8 ;  /* 0x000000000008781c */ /* 0x000fe20003f0f008 */
[----:B------:R-:W-:Y:S01]  /*55b0*/  @!UPT UIADD3 URZ, UPT, UPT, URZ, URZ, URZ ;  /* 0x000000fffffff290 */ /* 0x000fe2000fffe0ff */
[----:B------:R-:W-:Y:S11]  /*55c0*/  BRA.U !UP1, `(.L_x_88) ;  /* 0x0000000109387547 */ /* 0x000ff6000b800000 */
[----:B------:R-:W-:Y:S01]  /*55d0*/  UISETP.NE.U32.AND UP0, UPT, UR38, URZ, UPT ;  /* 0x000000ff2600728c */ /* 0x000fe2000bf05070 */
[----:B------:R-:W-:Y:S02]  /*55e0*/  HFMA2 R0, -RZ, RZ, 0, 5.9604644775390625e-08 ;  /* 0x00000001ff007431 */ /* 0x000fe400000001ff */
[----:B------:R-:W-:Y:S01]  /*55f0*/  IMAD.MOV.U32 R88, RZ, RZ, 0x1 ;  /* 0x00000001ff587424 */ /* 0x000fe200078e00ff */
[----:B------:R-:W-:Y:S06]  /*5600*/  UISETP.NE.AND.EX UP0, UPT, UR39, URZ, UPT, UP0 ;  /* 0x000000ff2700728c */ /* 0x000fec000bf05300 */
[----:B------:R-:W-:Y:S05]  /*5610*/  PLOP3.LUT P3, PT, PT, PT, UP0, 0x80, 0x8 ;  /* 0x000000000008781c */ /* 0x000fea0003f6f008 */
[----:B------:R-:W1:Y:S01]  /*5620*/  @UP0 LDCU.64 UR6, c[0x0][0x888] ;  /* 0x00011100ff0607ac */ /* 0x000e620008000a00 */
[----:B------:R-:W-:Y:S07]  /*5630*/  @UP0 UIMAD UR4, UR36, UR44, URZ ;  /* 0x0000002c240402a4 */ /* 0x000fee000f8e02ff */
[----:B------:R-:W-:Y:S01]  /*5640*/  @!P3 PRMT R88, R0, 0x7610, R88 ;  /* 0x000076100058b816 */ /* 0x000fe20000000058 */
[----:B-1----:R-:W-:Y:S03]  /*5650*/  @UP0 UIMAD.WIDE UR6, UR4, 0x4, UR6 ;  /* 0x00000004040608a5 */ /* 0x002fe6000f8e0206 */
[----:B------:R-:W1:Y:S03]  /*5660*/  @!UP0 LDCU UR4, c[0x0][0x880] ;  /* 0x00011000ff0487ac */ /* 0x000e660008000800 */
[----:B------:R-:W-:Y:S01]  /*5670*/  IMAD.U32 R2, RZ, RZ, UR6 ;  /* 0x00000006ff027e24 */ /* 0x000fe2000f8e00ff */
[----:B------:R-:W-:Y:S05]  /*5680*/  MOV R3, UR7 ;  /* 0x0000000700037c02 */ /* 0x000fea0008000f00 */
[----:B-----5:R2:W5:Y:S02]  /*5690*/  @P3 LDG.E R49, desc[UR46][R2.64] ;  /* 0x0000002e02313981 */ /* 0x020564000c1e1900 */
[----:B-12---:R-:W-:Y:S02]  /*56a0*/  @!P3 IMAD.U32 R49, RZ, RZ, UR4 ;  /* 0x00000004ff31be24 */ /* 0x006fe4000f8e00ff */
.L_x_88:
[----:B------:R-:W-:Y:S05]  /*56b0*/  @!P4 BRA `(.L_x_89) ;  /* 0x000000000020c947 */ /* 0x000fea0003800000 */
[----:B------:R-:W-:Y:S04]  /*56c0*/  ISETP.NE.U32.AND P3, PT, R80, RZ, PT ;  /* 0x000000ff5000720c */ /* 0x000fe80003f65070 */
[----:B------:R-:W-:Y:S11]  /*56d0*/  ISETP.NE.AND.EX P3, PT, R81, RZ, PT, P3 ;  /* 0x000000ff5100720c */ /* 0x000ff60003f65330 */
[----:B------:R-:W-:Y:S02]  /*56e0*/  @!UPT UIADD3 URZ, UPT, UPT, URZ, URZ, URZ ;  /* 0x000000fffffff290 */ /* 0x000fe4000fffe0ff */
[----:B------:R-:W1:Y:S01]  /*56f0*/  @P3 LDC.64 R2, c[0x0][0x8a8] ;  /* 0x00022a00ff023b82 */ /* 0x000e620000000a00 */
[----:B------:R-:W-:Y:S04]  /*5700*/  @P3 IMAD R0, R82, UR36, RZ ;  /* 0x0000002452003c24 */ /* 0x000fe8000f8e02ff */
[----:B-1----:R-:W-:Y:S05]  /*5710*/  @P3 IMAD.WIDE R2, R0, 0x4, R2 ;  /* 0x0000000400023825 */ /* 0x002fea00078e0202 */
[----:B-----5:R1:W5:Y:S02]  /*5720*/  @P3 LDG.E R47, desc[UR46][R2.64] ;  /* 0x0000002e022f3981 */ /* 0x020364000c1e1900 */
[----:B-1----:R-:W2:Y:S02]  /*5730*/  @!P3 LDC R47, c[0x0][0x8a0] ;  /* 0x00022800ff2fbb82 */ /* 0x002ea40000000800 */
.L_x_89:
[----:B-----5:R-:W-:Y:S01]  /*5740*/  FSETP.NEU.AND P3, PT, R49, RZ, PT ;  /* 0x000000ff3100720b */ /* 0x020fe20003f6d000 */
[----:B------:R-:W-:Y:S01]  /*5750*/  ULOP3.LUT UR4, UR51, 0x1, URZ, 0x3c, !UPT ;  /* 0x0000000133047892 */ /* 0x000fe2000f8e3cff */
[----:B------:R-:W-:Y:S01]  /*5760*/  SEL R4, RZ, 0xffffffff, P2 ;  /* 0xffffffffff047807 */ /* 0x000fe20001000000 */
[----:B------:R-:W-:Y:S01]  /*5770*/  IMAD.U32 R72, RZ, RZ, UR56 ;  /* 0x00000038ff487e24 */ /* 0x000fe2000f8e00ff */
[----:B------:R-:W-:Y:S01]  /*5780*/  @P1 LOP3.LUT P2, RZ, R88, 0xff, RZ, 0xc0, !PT ;  /* 0x000000ff58ff1812 */ /* 0x000fe2000784c0ff */
[----:B------:R-:W-:Y:S01]  /*5790*/  IMAD.SHL.U32 R106, R94, 0x10, RZ ;  /* 0x000000105e6a7824 */ /* 0x000fe200078e00ff */
[----:B------:R-:W-:Y:S01]  /*57a0*/  @P1 SEL R0, RZ, 0xffffffff, P3 ;  /* 0xffffffffff001807 */ /* 0x000fe20001800000 */
[----:B------:R-:W-:Y:S01]  /*57b0*/  IMAD.U32 R107, RZ, RZ, UR4 ;  /* 0x00000004ff6b7e24 */ /* 0x000fe2000f8e00ff */
[----:B------:R-:W-:Y:S01]  /*57c0*/  LEA R73, R45, UR48, 0x3 ;  /* 0x000000302d497c11 */ /* 0x000fe2000f8e18ff */
[----:B------:R-:W-:Y:S01]  /*57d0*/  IMAD.SHL.U32 R72, R72, 0x2000, RZ ;  /* 0x0000200048487824 */ /* 0x000fe200078e00ff */
[----:B------:R-:W-:Y:S01]  /*57e0*/  @P0 SEL R0, R4, R0, !P2 ;  /* 0x0000000004000207 */ /* 0x000fe20005000000 */
[----:B------:R-:W-:Y:S01]  /*57f0*/  IMAD.SHL.U32 R105, R93, 0x10, RZ ;  /* 0x000000105d697824 */ /* 0x000fe200078e00ff */
[----:B------:R-:W-:Y:S01]  /*5800*/  PLOP3.LUT P2, PT, PT, PT, UP1, 0x80, 0x8 ;  /* 0x000000000008781c */ /* 0x000fe20003f4f018 */
[----:B------:R-:W-:Y:S01]  /*5810*/  IMAD.IADD R67, R99, 0x1, R72 ;  /* 0x0000000163437824 */ /* 0x000fe200078e0248 */
[----:B------:R-:W-:Y:S01]  /*5820*/  @P1 LOP3.LUT R0, R0, 0x1, RZ, 0xc0, !PT ;  /* 0x0000000100001812 */ /* 0x000fe200078ec0ff */
[----:B------:R-:W-:Y:S01]  /*5830*/  BSSY B1, `(.L_x_90) ;  /* 0x0000039000017945 */ /* 0x000fe20003800000 */
[----:B------:R-:W-:Y:S01]  /*5840*/  LOP3.LUT P4, R102, R88, 0xff, RZ, 0xc0, !PT ;  /* 0x000000ff58667812 */ /* 0x000fe2000788c0ff */
[----:B------:R-:W-:Y:S01]  /*5850*/  IMAD.IADD R66, R67, 0x1, R106 ;  /* 0x0000000143427824 */ /* 0x000fe200078e026a */
[----:B------:R-:W-:Y:S01]  /*5860*/  ISETP.NE.U32.OR P5, PT, R0, 0x1, !P1 ;  /* 0x000000010000780c */ /* 0x000fe20004fa5470 */
[----:B------:R-:W-:Y:S01]  /*5870*/  IMAD.U32 R0, RZ, RZ, UR56 ;  /* 0x00000038ff007e24 */ /* 0x000fe2000f8e00ff */
[----:B------:R-:W-:Y:S01]  /*5880*/  SEL R3, RZ, 0xffffffff, P3 ;  /* 0xffffffffff037807 */ /* 0x000fe20001800000 */
[----:B------:R-:W-:Y:S01]  /*5890*/  IMAD.MOV.U32 R75, RZ, RZ, 0x1 ;  /* 0x00000001ff4b7424 */ /* 0x000fe200078e00ff */
[----:B------:R-:W-:Y:S01]  /*58a0*/  P2R R104, PR, RZ, 0x20 ;  /* 0x00000020ff687803 */ /* 0x000fe20000000000 */
[----:B------:R-:W-:Y:S01]  /*58b0*/  IMAD R48, R45, 0x40, R46 ;  /* 0x000000402d307824 */ /* 0x000fe200078e022e */
[----:B------:R-:W-:Y:S01]  /*58c0*/  LEA R0, R0, UR48, 0x3 ;  /* 0x0000003000007c11 */ /* 0x000fe2000f8e18ff */
[----:B------:R-:W-:Y:S01]  /*58d0*/  IMAD.U32 R74, RZ, RZ, UR56 ;  /* 0x00000038ff4a7e24 */ /* 0x000fe2000f8e00ff */
[----:B------:R-:W-:Y:S02]  /*58e0*/  @P2 SEL R3, R4, R3, !P4 ;  /* 0x0000000304032207 */ /* 0x000fe40006000000 */
[----:B------:R-:W-:Y:S02]  /*58f0*/  CS2R R78, SRZ ;  /* 0x00000000004e7805 */ /* 0x000fe4000001ff00 */
[----:B------:R-:W-:Y:S02]  /*5900*/  CS2R R76, SRZ ;  /* 0x00000000004c7805 */ /* 0x000fe4000001ff00 */
[----:B------:R-:W-:Y:S02]  /*5910*/  CS2R R70, SRZ ;  /* 0x0000000000467805 */ /* 0x000fe4000001ff00 */
[----:B------:R-:W-:Y:S02]  /*5920*/  LOP3.LUT R3, R3, 0x1, RZ, 0xc0, !PT ;  /* 0x0000000103037812 */ /* 0x000fe400078ec0ff */
[----:B------:R-:W-:Y:S02]  /*5930*/  CS2R R68, SRZ ;  /* 0x0000000000447805 */ /* 0x000fe4000001ff00 */
[----:B------:R-:W-:Y:S02]  /*5940*/  @P5 SHF.L.U32 R2, R107, 0x1f, RZ ;  /* 0x0000001f6b025819 */ /* 0x000fe400000006ff */
[----:B------:R-:W-:Y:S02]  /*5950*/  CS2R R62, SRZ ;  /* 0x00000000003e7805 */ /* 0x000fe4000001ff00 */
[----:B------:R-:W-:Y:S02]  /*5960*/  ISETP.NE.U32.AND P2, PT, R3, 0x1, PT ;  /* 0x000000010300780c */ /* 0x000fe40003f45070 */
[----:B------:R-:W-:Y:S01]  /*5970*/  CS2R R60, SRZ ;  /* 0x00000000003c7805 */ /* 0x000fe2000001ff00 */
[----:B------:R1:W3:Y:S01]  /*5980*/  @P5 SYNCS.PHASECHK.TRANS64.TRYWAIT P1, [R0+URZ+0x80], R2 ;  /* 0x00008002000055a7 */ /* 0x0002e200080211ff */
[----:B------:R-:W-:Y:S02]  /*5990*/  CS2R R58, SRZ ;  /* 0x00000000003a7805 */ /* 0x000fe4000001ff00 */
[----:B------:R-:W-:Y:S02]  /*59a0*/  P2R R108, PR, RZ, 0x4 ;  /* 0x00000004ff6c7803 */ /* 0x000fe40000000000 */
[----:B------:R-:W-:Y:S01]  /*59b0*/  CS2R R56, SRZ ;  /* 0x0000000000387805 */ /* 0x000fe2000001ff00 */
[----:B------:R-:W-:Y:S02]  /*59c0*/  IMAD.IADD R65, R67, 0x1, R105 ;  /* 0x0000000143417824 */ /* 0x000fe400078e0269 */
[----:B------:R-:W-:Y:S01]  /*59d0*/  IMAD.IADD R64, R98, 0x1, R66 ;  /* 0x0000000162407824 */ /* 0x000fe200078e0242 */
[----:B-1----:R-:W-:Y:S04]  /*59e0*/  SHF.L.U32 R2, R97, 0x1f, RZ ;  /* 0x0000001f61027819 */ /* 0x002fe800000006ff */
[----:B------:R1:W4:Y:S01]  /*59f0*/  SYNCS.PHASECHK.TRANS64.TRYWAIT P0, [R73+URZ+0xe0], R2 ;  /* 0x0000e002490075a7 */ /* 0x00032200080011ff */
[----:B---3--:R-:W-:Y:S01]  /*5a00*/  @P5 SEL R75, RZ, 0x1, !P1 ;  /* 0x00000001ff4b5807 */ /* 0x008fe20004800000 */
[----:B-1----:R-:W-:Y:S06]  /*5a10*/  @!P5 BRA `(.L_x_91) ;  /* 0x000000000068d947 */ /* 0x002fec0003800000 */
[----:B------:R-:W-:Y:S01]  /*5a20*/  ISETP.NE.AND P1, PT, R75, RZ, PT ;  /* 0x000000ff4b00720c */ /* 0x000fe20003f25270 */
[----:B------:R-:W-:Y:S01]  /*5a30*/  BSSY B0, `(.L_x_92) ;  /* 0x000000d000007945 */ /* 0x000fe20003800000 */
[----:B------:R-:W-:Y:S02]  /*5a40*/  CS2R R58, SRZ ;  /* 0x00000000003a7805 */ /* 0x000fe4000001ff00 */
[----:B------:R-:W-:Y:S02]  /*5a50*/  CS2R R56, SRZ ;  /* 0x0000000000387805 */ /* 0x000fe4000001ff00 */
[----:B------:R-:W-:Y:S02]  /*5a60*/  CS2R R62, SRZ ;  /* 0x00000000003e7805 */ /* 0x000fe4000001ff00 */
[----:B------:R-:W-:Y:S02]  /*5a70*/  CS2R R60, SRZ ;  /* 0x00000000003c7805 */ /* 0x000fe4000001ff00 */
[----:B------:R-:W-:Y:S02]  /*5a80*/  CS2R R70, SRZ ;  /* 0x0000000000467805 */ /* 0x000fe4000001ff00 */
[----:B------:R-:W-:Y:S02]  /*5a90*/  CS2R R68, SRZ ;  /* 0x0000000000447805 */ /* 0x000fe4000001ff00 */
[----:B------:R-:W-:Y:S02]  /*5aa0*/  CS2R R78, SRZ ;  /* 0x00000000004e7805 */ /* 0x000fe4000001ff00 */
[----:B------:R-:W-:Y:S01]  /*5ab0*/  CS2R R76, SRZ ;  /* 0x00000000004c7805 */ /* 0x000fe2000001ff00 */
[----:B------:R-:W-:Y:S06]  /*5ac0*/  @P1 BRA `(.L_x_93) ;  /* 0x00000000000c1947 */ /* 0x000fec0003800000 */
[----:B------:R-:W-:Y:S04]  /*5ad0*/  SHF.L.U32 R3, R107, 0x1f, RZ ;  /* 0x0000001f6b037819 */ /* 0x000fe800000006ff */
[----:B------:R-:W1:Y:S02]  /*5ae0*/  SYNCS.PHASECHK.TRANS64.TRYWAIT P1, [R0+URZ+0x80], R3 ;  /* 0x00008003000075a7 */ /* 0x000e6400080211ff */
[----:B-1----:R-:W-:Y:S05]  /*5af0*/  @!P1 BRA `(.L_x_94) ;  /* 0x0000002400a89947 */ /* 0x002fea0003800000 */
.L_x_93:
[----:B------:R-:W-:Y:S05]  /*5b00*/  BSYNC B0 ;  /* 0x0000000000007941 */ /* 0x000fea0003800000 */
.L_x_92:
[----:B------:R-:W-:Y:S01]  /*5b10*/  ISETP.NE.AND P1, PT, R108, RZ, PT ;  /* 0x000000ff6c00720c */ /* 0x000fe20003f25270 */
[----:B------:R-:W-:Y:S04]  /*5b20*/  UIADD3 UR5, UPT, UPT, UR56, 0x1, URZ ;  /* 0x0000000138057890 */ /* 0x000fe8000fffe0ff */
[----:B------:R-:W-:Y:S04]  /*5b30*/  UISETP.NE.AND UP0, UPT, UR5, 0x3, UPT ;  /* 0x000000030500788c */ /* 0x000fe8000bf05270 */
[----:B------:R-:W-:Y:S02]  /*5b40*/  USEL UR4, URZ, 0x1, UP0 ;  /* 0x00000001ff047887 */ /* 0x000fe40008000000 */
[----:B------:R-:W-:Y:S02]  /*5b50*/  USEL UR5, UR5, URZ, UP0 ;  /* 0x000000ff05057287 */ /* 0x000fe40008000000 */
[----:B------:R3:W1:Y:S02]  /*5b60*/  @P1 LDS.128 R56, [R67] ;  /* 0x0000000043381984 */ /* 0x0006640000000c00 */
[----:B------:R-:W-:Y:S02]  /*5b70*/  LOP3.LUT R107, R107, UR4, RZ, 0x3c, !PT ;  /* 0x000000046b6b7c12 */ /* 0x000fe4000f8e3cff */
[----:B------:R3:W1:Y:S01]  /*5b80*/  @P1 LDS.128 R60, [R66+0x10] ;  /* 0x00001000423c1984 */ /* 0x0006620000000c00 */
[----:B------:R-:W-:Y:S03]  /*5b90*/  IMAD.U32 R74, RZ, RZ, UR5 ;  /* 0x00000005ff4a7e24 */ /* 0x000fe6000f8e00ff */
[----:B------:R3:W1:Y:S04]  /*5ba0*/  @P1 LDS.128 R68, [R65+0x20] ;  /* 0x0000200041441984 */ /* 0x0006680000000c00 */
[----:B------:R3:W1:Y:S02]  /*5bb0*/  @P1 LDS.128 R76, [R64+0x10] ;  /* 0x00001000404c1984 */ /* 0x0006640000000c00 */
.L_x_91:
[----:B------:R-:W-:Y:S05]  /*5bc0*/  BSYNC B1 ;  /* 0x0000000000017941 */ /* 0x000fea0003800000 */
.L_x_90:
[----:B-1----:R-:W-:Y:S04]  /*5bd0*/  SHF.R.U32.HI R0, RZ, 0x15, R48 ;  /* 0x00000015ff007819 */ /* 0x002fe80000011630 */
[----:B------:R-:W-:Y:S01]  /*5be0*/  LOP3.LUT P1, RZ, R0, 0x3, R92, 0x48, !PT ;  /* 0x0000000300ff7812 */ /* 0x000fe2000782485c */
[----:B------:R-:W-:Y:S01]  /*5bf0*/  @!UPT UIADD3 URZ, UPT, UPT, URZ, URZ, URZ ;  /* 0x000000fffffff290 */ /* 0x000fe2000fffe0ff */
[----:B----4-:R-:W-:Y:S11]  /*5c00*/  @P0 BRA `(.L_x_95) ;  /* 0x0000000000080947 */ /* 0x010ff60003800000 */
[----:B------:R-:W1:Y:S02]  /*5c10*/  SYNCS.PHASECHK.TRANS64.TRYWAIT P0, [R73+URZ+0xe0], R2 ;  /* 0x0000e002490075a7 */ /* 0x000e6400080011ff */
[----:B-1----:R-:W-:Y:S05]  /*5c20*/  @!P0 BRA `(.L_x_96) ;  /* 0x0000002400708947 */ /* 0x002fea0003800000 */
.L_x_95:
[----:B------:R-:W-:Y:S05]  /*5c30*/  @!P1 BRA `(.L_x_97) ;  /* 0x0000000000409947 */ /* 0x000fea0003800000 */
[----:B------:R-:W4:Y:S01]  /*5c40*/  LDCU.64 UR8, c[0x4][0x70] ;  /* 0x01000e00ff0877ac */ /* 0x000f220008000a00 */
[----:B------:R-:W-:Y:S01]  /*5c50*/  MOV R3, 0x0 ;  /* 0x0000000000037802 */ /* 0x000fe20000000f00 */
[----:B------:R-:W-:Y:S02]  /*5c60*/  HFMA2 R12, -RZ, RZ, 0, 5.9604644775390625e-08 ;  /* 0x00000001ff0c7431 */ /* 0x000fe400000001ff */
[----:B------:R-:W-:Y:S02]  /*5c70*/  IMAD.MOV.U32 R8, RZ, RZ, 0x192 ;  /* 0x00000192ff087424 */ /* 0x000fe400078e00ff */
[----:B------:R-:W-:Y:S01]  /*5c80*/  IMAD.MOV.U32 R13, RZ, RZ, RZ ;  /* 0x000000ffff0d7224 */ /* 0x000fe200078e00ff */
[----:B------:R-:W5:Y:S01]  /*5c90*/  LDCU.64 UR6, c[0x4][0x78] ;  /* 0x01000f00ff0677ac */ /* 0x000f620008000a00 */
[----:B-1----:R-:W1:Y:S01]  /*5ca0*/  LDC.64 R2, c[0x4][R3] ;  /* 0x0100000003027b82 */ /* 0x002e620000000a00 */
[----:B------:R-:W2:Y:S01]  /*5cb0*/  LDCU.64 UR4, c[0x4][0x10] ;  /* 0x01000200ff0477ac */ /* 0x000ea20008000a00 */
[----:B----4-:R-:W-:Y:S01]  /*5cc0*/  MOV R5, UR9 ;  /* 0x0000000900057c02 */ /* 0x010fe20008000f00 */
[----:B------:R-:W-:Y:S01]  /*5cd0*/  IMAD.U32 R4, RZ, RZ, UR8 ;  /* 0x00000008ff047e24 */ /* 0x000fe2000f8e00ff */
[----:B-----5:R-:W-:Y:S01]  /*5ce0*/  MOV R7, UR7 ;  /* 0x0000000700077c02 */ /* 0x020fe20008000f00 */
[----:B------:R-:W-:Y:S01]  /*5cf0*/  IMAD.U32 R6, RZ, RZ, UR6 ;  /* 0x00000006ff067e24 */ /* 0x000fe2000f8e00ff */
[----:B--2---:R-:W-:Y:S01]  /*5d00*/  MOV R11, UR5 ;  /* 0x00000005000b7c02 */ /* 0x004fe20008000f00 */
[----:B------:R-:W-:Y:S02]  /*5d10*/  IMAD.U32 R10, RZ, RZ, UR4 ;  /* 0x00000004ff0a7e24 */ /* 0x000fe4000f8e00ff */
[----:B------:R-:W-:Y:S07]  /*5d20*/  LEPC R20, `(.L_x_97) ;  /* 0x000000001014794e */ /* 0x000fee0000000000 */
[----:B-1-3--:R-:W-:Y:S05]  /*5d30*/  CALL.ABS.NOINC R2 ;  /* 0x0000000002007343 */ /* 0x00afea0003c00000 */
.L_x_97:
[----:B------:R-:W-:Y:S01]  /*5d40*/  SHF.L.U32 R50, R56, 0x10, RZ ;  /* 0x0000001038327819 */ /* 0x000fe200000006ff */
[----:B------:R-:W-:Y:S05]  /*5d50*/  WARPSYNC.ALL ;  /* 0x0000000000007948 */ /* 0x000fea0003800000 */
[----:B------:R-:W-:Y:S01]  /*5d60*/  R2UR UR4, R48 ;  /* 0x00000000300472ca */ /* 0x000fe200000e0000 */
[----:B------:R-:W-:Y:S01]  /*5d70*/  BSSY.RECONVERGENT B0, `(.L_x_98) ;  /* 0x0000085000007945 */ /* 0x000fe20003800200 */
[----:B------:R-:W-:Y:S02]  /*5d80*/  LOP3.LUT R51, R56, 0xffff0000, RZ, 0xc0, !PT ;  /* 0xffff000038337812 */ /* 0x000fe400078ec0ff */
[----:B------:R-:W-:Y:S02]  /*5d90*/  SHF.L.U32 R52, R57, 0x10, RZ ;  /* 0x0000001039347819 */ /* 0x000fe400000006ff */
[----:B------:R-:W-:Y:S07]  /*5da0*/  ISETP.NE.AND P0, PT, R100, RZ, PT ;  /* 0x000000ff6400720c */ /* 0x000fee0003f05270 */
[----:B------:R-:W2:Y:S02]  /*5db0*/  LDTM.x32 R4, tmem[UR4] ;  /* 0x00000004000479ee */ /* 0x000ea400082c0000 */
[C---:B--2---:R-:W-:Y:S01]  /*5dc0*/  FMUL R0, R47.reuse, R4 ;  /* 0x000000042f007220 */ /* 0x044fe20000400000 */
[C---:B-1----:R-:W-:Y:S01]  /*5dd0*/  FMUL R2, R47.reuse, R5 ;  /* 0x000000052f027220 */ /* 0x042fe20000400000 */
[C---:B------:R-:W-:Y:S01]  /*5de0*/  FMUL R4, R47.reuse, R8 ;  /* 0x000000082f047220 */ /* 0x040fe20000400000 */
[C---:B------:R-:W-:Y:S01]  /*5df0*/  FMUL R3, R47.reuse, R6 ;  /* 0x000000062f037220 */ /* 0x040fe20000400000 */
[C---:B------:R-:W-:Y:S01]  /*5e00*/  FMUL R5, R47.reuse, R9 ;  /* 0x000000092f057220 */ /* 0x040fe20000400000 */
[C---:B------:R-:W-:Y:S01]  /*5e10*/  FMUL R8, R47.reuse, R12 ;  /* 0x0000000c2f087220 */ /* 0x040fe20000400000 */
[C---:B------:R-:W-:Y:S01]  /*5e20*/  FMUL R6, R47.reuse, R10 ;  /* 0x0000000a2f067220 */ /* 0x040fe20000400000 */
[C---:B------:R-:W-:Y:S01]  /*5e30*/  FMUL R9, R47.reuse, R13 ;  /* 0x0000000d2f097220 */ /* 0x040fe20000400000 */
[----:B------:R-:W-:Y:S01]  /*5e40*/  FMUL R12, R47, R16 ;  /* 0x000000102f0c7220 */ /* 0x000fe20000400000 */
[----:B------:R-:W-:Y:S01]  /*5e50*/  FFMA R0, R49, R50, R0 ;  /* 0x0000003231007223 */ /* 0x000fe20000000000 */
[C---:B------:R-:W-:Y:S01]  /*5e60*/  FMUL R10, R47.reuse, R14 ;  /* 0x0000000e2f0a7220 */ /* 0x040fe20000400000 */
[C---:B------:R-:W-:Y:S01]  /*5e70*/  FMUL R13, R47.reuse, R17 ;  /* 0x000000112f0d7220 */ /* 0x040fe20000400000 */
[----:B------:R-:W-:Y:S01]  /*5e80*/  FMUL R16, R47, R20 ;  /* 0x000000142f107220 */ /* 0x000fe20000400000 */
[----:B------:R-:W-:Y:S01]  /*5e90*/  FFMA R2, R49, R51, R2 ;  /* 0x0000003331027223 */ /* 0x000fe20000000002 */
[C---:B------:R-:W-:Y:S01]  /*5ea0*/  FMUL R14, R47.reuse, R18 ;  /* 0x000000122f0e7220 */ /* 0x040fe20000400000 */
[C---:B------:R-:W-:Y:S01]  /*5eb0*/  FMUL R17, R47.reuse, R21 ;  /* 0x000000152f117220 */ /* 0x040fe20000400000 */
[C---:B------:R-:W-:Y:S01]  /*5ec0*/  FMUL R20, R47.reuse, R24 ;  /* 0x000000182f147220 */ /* 0x040fe20000400000 */
[C---:B------:R-:W-:Y:S01]  /*5ed0*/  FMUL R18, R47.reuse, R22 ;  /* 0x000000162f127220 */ /* 0x040fe20000400000 */
[C---:B------:R-:W-:Y:S01]  /*5ee0*/  FMUL R21, R47.reuse, R25 ;  /* 0x000000192f157220 */ /* 0x040fe20000400000 */
[C---:B------:R-:W-:Y:S01]  /*5ef0*/  FMUL R24, R47.reuse, R28 ;  /* 0x0000001c2f187220 */ /* 0x040fe20000400000 */
[C---:B------:R-:W-:Y:S01]  /*5f00*/  FMUL R22, R47.reuse, R26 ;  /* 0x0000001a2f167220 */ /* 0x040fe20000400000 */
[C---:B------:R-:W-:Y:S01]  /*5f10*/  FMUL R25, R47.reuse, R29 ;  /* 0x0000001d2f197220 */ /* 0x040fe20000400000 */
[----:B------:R-:W-:Y:S01]  /*5f20*/  FMUL R28, R47, R32 ;  /* 0x000000202f1c7220 */ /* 0x000fe20000400000 */
[----:B------:R-:W-:Y:S01]  /*5f30*/  LOP3.LUT R32, R57, 0xffff0000, RZ, 0xc0, !PT ;  /* 0xffff000039207812 */ /* 0x000fe200078ec0ff */
[C---:B------:R-:W-:Y:S01]  /*5f40*/  FMUL R26, R47.reuse, R30 ;  /* 0x0000001e2f1a7220 */ /* 0x040fe20000400000 */
[----:B------:R-:W-:Y:S01]  /*5f50*/  FMUL R29, R47, R33 ;  /* 0x000000212f1d7220 */ /* 0x000fe20000400000 */
[----:B------:R-:W-:Y:S01]  /*5f60*/  SHF.L.U32 R33, R58, 0x10, RZ ;  /* 0x000000103a217819 */ /* 0x000fe200000006ff */
[----:B------:R-:W-:Y:S01]  /*5f70*/  FFMA R3, R49, R52, R3 ;  /* 0x0000003431037223 */ /* 0x000fe20000000003 */
[----:B------:R-:W-:Y:S01]  /*5f80*/  F2FP.BF16.F32.PACK_AB R52, R2, R0 ;  /* 0x000000000234723e */ /* 0x000fe200000010ff */
[----:B------:R-:W-:Y:S01]  /*5f90*/  FMUL R7, R47, R7 ;  /* 0x000000072f077220 */ /* 0x000fe20000400000 */
[----:B------:R-:W-:Y:S01]  /*5fa0*/  SHF.L.U32 R0, R59, 0x10, RZ ;  /* 0x000000103b007819 */ /* 0x000fe200000006ff */
[----:B------:R-:W-:Y:S01]  /*5fb0*/  FMUL R30, R47, R34 ;  /* 0x000000222f1e7220 */ /* 0x000fe20000400000 */
[----:B------:R-:W-:Y:S01]  /*5fc0*/  LOP3.LUT R34, R58, 0xffff0000, RZ, 0xc0, !PT ;  /* 0xffff00003a227812 */ /* 0x000fe200078ec0ff */
[----:B------:R-:W-:Y:S01]  /*5fd0*/  FFMA R7, R49, R32, R7 ;  /* 0x0000002031077223 */ /* 0x000fe20000000007 */
[----:B------:R-:W-:Y:S01]  /*5fe0*/  LOP3.LUT R2, R59, 0xffff0000, RZ, 0xc0, !PT ;  /* 0xffff00003b027812 */ /* 0x000fe200078ec0ff */
[----:B------:R-:W-:Y:S01]  /*5ff0*/  FFMA R4, R49, R33, R4 ;  /* 0x0000002131047223 */ /* 0x000fe20000000004 */
[----:B------:R-:W-:Y:S01]  /*6000*/  FMUL R11, R47, R11 ;  /* 0x0000000b2f0b7220 */ /* 0x000fe20000400000 */
[----:B------:R-:W-:Y:S01]  /*6010*/  FFMA R5, R49, R34, R5 ;  /* 0x0000002231057223 */ /* 0x000fe20000000005 */
[----:B------:R-:W-:Y:S01]  /*6020*/  F2FP.BF16.F32.PACK_AB R53, R7, R3 ;  /* 0x000000030735723e */ /* 0x000fe200000010ff */
[C---:B------:R-:W-:Y:S01]  /*6030*/  FFMA R6, R49.reuse, R0, R6 ;  /* 0x0000000031067223 */ /* 0x040fe20000000006 */
[C---:B------:R-:W-:Y:S01]  /*6040*/  SHF.L.U32 R0, R60.reuse, 0x10, RZ ;  /* 0x000000103c007819 */ /* 0x040fe200000006ff */
[----:B------:R-:W-:Y:S01]  /*6050*/  FFMA R11, R49, R2, R11 ;  /* 0x00000002310b7223 */ /* 0x000fe2000000000b */
[----:B------:R-:W-:Y:S01]  /*6060*/  LOP3.LUT R2, R60, 0xffff0000, RZ, 0xc0, !PT ;  /* 0xffff00003c027812 */ /* 0x000fe200078ec0ff */
[----:B------:R-:W-:Y:S01]  /*6070*/  FMUL R15, R47, R15 ;  /* 0x0000000f2f0f7220 */ /* 0x000fe20000400000 */
[----:B------:R-:W-:Y:S01]  /*6080*/  SHF.L.U32 R3, R61, 0x10, RZ ;  /* 0x000000103d037819 */ /* 0x000fe200000006ff */
[----:B------:R-:W-:Y:S01]  /*6090*/  FFMA R8, R49, R0, R8 ;  /* 0x0000000031087223 */ /* 0x000fe20000000008 */
[----:B------:R-:W-:Y:S01]  /*60a0*/  LOP3.LUT R0, R61, 0xffff0000, RZ, 0xc0, !PT ;  /* 0xffff00003d007812 */ /* 0x000fe200078ec0ff */
[C---:B------:R-:W-:Y:S01]  /*60b0*/  FFMA R9, R49.reuse, R2, R9 ;  /* 0x0000000231097223 */ /* 0x040fe20000000009 */
[C---:B------:R-:W-:Y:S01]  /*60c0*/  SHF.L.U32 R2, R62.reuse, 0x10, RZ ;  /* 0x000000103e027819 */ /* 0x040fe200000006ff */
[----:B------:R-:W-:Y:S01]  /*60d0*/  FFMA R10, R49, R3, R10 ;  /* 0x00000003310a7223 */ /* 0x000fe2000000000a */
[----:B------:R-:W-:Y:S01]  /*60e0*/  SHF.L.U32 R3, R63, 0x10, RZ ;  /* 0x000000103f037819 */ /* 0x000fe200000006ff */
[C---:B------:R-:W-:Y:S01]  /*60f0*/  FFMA R15, R49.reuse, R0, R15 ;  /* 0x00000000310f7223 */ /* 0x040fe2000000000f */
[----:B------:R-:W-:Y:S01]  /*6100*/  LOP3.LUT R0, R62, 0xffff0000, RZ, 0xc0, !PT ;  /* 0xffff00003e007812 */ /* 0x000fe200078ec0ff */
[----:B------:R-:W-:Y:S01]  /*6110*/  FFMA R12, R49, R2, R12 ;  /* 0x00000002310c7223 */ /* 0x000fe2000000000c */
[C---:B------:R-:W-:Y:S01]  /*6120*/  SHF.L.U32 R2, R68.reuse, 0x10, RZ ;  /* 0x0000001044027819 */ /* 0x040fe200000006ff */
[----:B------:R-:W-:Y:S01]  /*6130*/  FMUL R19, R47, R19 ;  /* 0x000000132f137220 */ /* 0x000fe20000400000 */
[----:B------:R-:W-:Y:S01]  /*6140*/  F2FP.BF16.F32.PACK_AB R54, R5, R4 ;  /* 0x000000040536723e */ /* 0x000fe200000010ff */
[----:B------:R-:W-:Y:S01]  /*6150*/  FFMA R13, R49, R0, R13 ;  /* 0x00000000310d7223 */ /* 0x000fe2000000000d */
[----:B------:R-:W-:Y:S01]  /*6160*/  LOP3.LUT R0, R63, 0xffff0000, RZ, 0xc0, !PT ;  /* 0xffff00003f007812 */ /* 0x000fe200078ec0ff */
[----:B------:R-:W-:Y:S01]  /*6170*/  FFMA R14, R49, R3, R14 ;  /* 0x00000003310e7223 */ /* 0x000fe2000000000e */
[----:B------:R-:W-:Y:S01]  /*6180*/  LOP3.LUT R3, R68, 0xffff0000, RZ, 0xc0, !PT ;  /* 0xffff000044037812 */ /* 0x000fe200078ec0ff */
[----:B------:R-:W-:Y:S01]  /*6190*/  FMUL R23, R47, R23 ;  /* 0x000000172f177220 */ /* 0x000fe20000400000 */
[----:B------:R-:W-:Y:S01]  /*61a0*/  F2FP.BF16.F32.PACK_AB R55, R11, R6 ;  /* 0x000000060b37723e */ /* 0x000fe200000010ff */
[----:B------:R-:W-:Y:S01]  /*61b0*/  FFMA R19, R49, R0, R19 ;  /* 0x0000000031137223 */ /* 0x000fe20000000013 */
[----:B------:R-:W-:Y:S01]  /*61c0*/  SHF.L.U32 R0, R69, 0x10, RZ ;  /* 0x0000001045007819 */ /* 0x000fe200000006ff */
[----:B------:R-:W-:Y:S01]  /*61d0*/  FFMA R16, R49, R2, R16 ;  /* 0x0000000231107223 */ /* 0x000fe20000000010 */
[----:B------:R-:W-:Y:S01]  /*61e0*/  LOP3.LUT R2, R69, 0xffff0000, RZ, 0xc0, !PT ;  /* 0xffff000045027812 */ /* 0x000fe200078ec0ff */
[----:B------:R-:W-:Y:S01]  /*61f0*/  FFMA R17, R49, R3, R17 ;  /* 0x0000000331117223 */ /* 0x000fe20000000011 */
[----:B------:R-:W-:Y:S01]  /*6200*/  SHF.L.U32 R3, R71, 0x10, RZ ;  /* 0x0000001047037819 */ /* 0x000fe200000006ff */
[----:B------:R-:W-:Y:S01]  /*6210*/  FFMA R18, R49, R0, R18 ;  /* 0x0000000031127223 */ /* 0x000fe20000000012 */
[C---:B------:R-:W-:Y:S01]  /*6220*/  SHF.L.U32 R0, R70.reuse, 0x10, RZ ;  /* 0x0000001046007819 */ /* 0x040fe200000006ff */
[----:B------:R1:W-:Y:S01]  /*6230*/  STS.128 [R67], R52 ;  /* 0x0000003443007388 */ /* 0x0003e20000000c00 */
[----:B------:R-:W-:Y:S01]  /*6240*/  F2FP.BF16.F32.PACK_AB R8, R9, R8 ;  /* 0x000000080908723e */ /* 0x000fe200000010ff */
[C---:B------:R-:W-:Y:S01]  /*6250*/  FFMA R23, R49.reuse, R2, R23 ;  /* 0x0000000231177223 */ /* 0x040fe20000000017 */
[----:B------:R-:W-:Y:S01]  /*6260*/  LOP3.LUT R2, R70, 0xffff0000, RZ, 0xc0, !PT ;  /* 0xffff000046027812 */ /* 0x000fe200078ec0ff */
[----:B------:R-:W-:Y:S01]  /*6270*/  FFMA R20, R49, R0, R20 ;  /* 0x0000000031147223 */ /* 0x000fe20000000014 */
[----:B------:R-:W-:Y:S01]  /*6280*/  LOP3.LUT R0, R71, 0xffff0000, RZ, 0xc0, !PT ;  /* 0xffff000047007812 */ /* 0x000fe200078ec0ff */
[----:B------:R-:W-:Y:S01]  /*6290*/  FMUL R27, R47, R27 ;  /* 0x0000001b2f1b7220 */ /* 0x000fe20000400000 */
[----:B------:R-:W-:Y:S01]  /*62a0*/  F2FP.BF16.F32.PACK_AB R9, R15, R10 ;  /* 0x0000000a0f09723e */ /* 0x000fe200000010ff */
[C---:B------:R-:W-:Y:S01]  /*62b0*/  FFMA R21, R49.reuse, R2, R21 ;  /* 0x0000000231157223 */ /* 0x040fe20000000015 */
[C---:B------:R-:W-:Y:S01]  /*62c0*/  FFMA R22, R49.reuse, R3, R22 ;  /* 0x0000000331167223 */ /* 0x040fe20000000016 */
[----:B------:R-:W-:Y:S01]  /*62d0*/  FFMA R27, R49, R0, R27 ;  /* 0x00000000311b7223 */ /* 0x000fe2000000001b */
[C---:B------:R-:W-:Y:S01]  /*62e0*/  SHF.L.U32 R2, R76.reuse, 0x10, RZ ;  /* 0x000000104c027819 */ /* 0x040fe200000006ff */
[C---:B------:R-:W-:Y:S01]  /*62f0*/  FMUL R31, R47.reuse, R31 ;  /* 0x0000001f2f1f7220 */ /* 0x040fe20000400000 */
[----:B------:R-:W-:Y:S01]  /*6300*/  LOP3.LUT R0, R76, 0xffff0000, RZ, 0xc0, !PT ;  /* 0xffff00004c007812 */ /* 0x000fe200078ec0ff */
[----:B------:R-:W-:Y:S01]  /*6310*/  FMUL R35, R47, R35 ;  /* 0x000000232f237220 */ /* 0x000fe20000400000 */
[----:B------:R-:W-:Y:S01]  /*6320*/  SHF.L.U32 R3, R77, 0x10, RZ ;  /* 0x000000104d037819 */ /* 0x000fe200000006ff */
[----:B------:R-:W-:Y:S01]  /*6330*/  FFMA R24, R49, R2, R24 ;  /* 0x0000000231187223 */ /* 0x000fe20000000018 */
[----:B------:R-:W-:Y:S01]  /*6340*/  F2FP.BF16.F32.PACK_AB R10, R13, R12 ;  /* 0x0000000c0d0a723e */ /* 0x000fe200000010ff */
[----:B------:R-:W-:Y:S01]  /*6350*/  FFMA R25, R49, R0, R25 ;  /* 0x0000000031197223 */ /* 0x000fe20000000019 */
[----:B------:R-:W-:Y:S01]  /*6360*/  F2FP.BF16.F32.PACK_AB R11, R19, R14 ;  /* 0x0000000e130b723e */ /* 0x000fe200000010ff */
[----:B------:R-:W-:Y:S01]  /*6370*/  FFMA R26, R49, R3, R26 ;  /* 0x00000003311a7223 */ /* 0x000fe2000000001a */
[----:B------:R-:W-:Y:S02]  /*6380*/  LOP3.LUT R0, R77, 0xffff0000, RZ, 0xc0, !PT ;  /* 0xffff00004d007812 */ /* 0x000fe400078ec0ff */
[C---:B------:R-:W-:Y:S01]  /*6390*/  SHF.L.U32 R2, R78.reuse, 0x10, RZ ;  /* 0x000000104e027819 */ /* 0x040fe200000006ff */
[----:B------:R1:W-:Y:S01]  /*63a0*/  STS.128 [R66+0x10], R8 ;  /* 0x0000100842007388 */ /* 0x0003e20000000c00 */
[----:B------:R-:W-:Y:S01]  /*63b0*/  LOP3.LUT R3, R78, 0xffff0000, RZ, 0xc0, !PT ;  /* 0xffff00004e037812 */ /* 0x000fe200078ec0ff */
[----:B------:R-:W-:Y:S01]  /*63c0*/  FFMA R31, R49, R0, R31 ;  /* 0x00000000311f7223 */ /* 0x000fe2000000001f */
[----:B------:R-:W-:Y:S01]  /*63d0*/  SHF.L.U32 R4, R79, 0x10, RZ ;  /* 0x000000104f047819 */ /* 0x000fe200000006ff */
[----:B------:R-:W-:Y:S01]  /*63e0*/  FFMA R28, R49, R2, R28 ;  /* 0x00000002311c7223 */ /* 0x000fe2000000001c */
[----:B------:R-:W-:Y:S01]  /*63f0*/  F2FP.BF16.F32.PACK_AB R16, R17, R16 ;  /* 0x000000101110723e */ /* 0x000fe200000010ff */
[----:B------:R-:W-:Y:S01]  /*6400*/  FFMA R29, R49, R3, R29 ;  /* 0x00000003311d7223 */ /* 0x000fe2000000001d */
[----:B------:R-:W-:Y:S01]  /*6410*/  LOP3.LUT R5, R79, 0xffff0000, RZ, 0xc0, !PT ;  /* 0xffff00004f057812 */ /* 0x000fe200078ec0ff */
[----:B------:R-:W-:Y:S01]  /*6420*/  FFMA R30, R49, R4, R30 ;  /* 0x00000004311e7223 */ /* 0x000fe2000000001e */
[----:B------:R-:W-:Y:S02]  /*6430*/  F2FP.BF16.F32.PACK_AB R17, R23, R18 ;  /* 0x000000121711723e */ /* 0x000fe400000010ff */
[----:B------:R-:W-:Y:S01]  /*6440*/  F2FP.BF16.F32.PACK_AB R18, R21, R20 ;  /* 0x000000141512723e */ /* 0x000fe200000010ff */
[----:B------:R-:W-:Y:S01]  /*6450*/  FFMA R35, R49, R5, R35 ;  /* 0x0000000531237223 */ /* 0x000fe20000000023 */
[----:B------:R-:W-:Y:S02]  /*6460*/  F2FP.BF16.F32.PACK_AB R19, R27, R22 ;  /* 0x000000161b13723e */ /* 0x000fe400000010ff */
[----:B------:R-:W-:Y:S02]  /*6470*/  F2FP.BF16.F32.PACK_AB R24, R25, R24 ;  /* 0x000000181918723e */ /* 0x000fe400000010ff */
[----:B------:R-:W-:Y:S01]  /*6480*/  F2FP.BF16.F32.PACK_AB R25, R31, R26 ;  /* 0x0000001a1f19723e */ /* 0x000fe200000010ff */
[----:B------:R1:W-:Y:S01]  /*6490*/  STS.128 [R65+0x20], R16 ;  /* 0x0000201041007388 */ /* 0x0003e20000000c00 */
[----:B------:R-:W-:Y:S02]  /*64a0*/  F2FP.BF16.F32.PACK_AB R26, R29, R28 ;  /* 0x0000001c1d1a723e */ /* 0x000fe400000010ff */
[----:B------:R-:W-:Y:S05]  /*64b0*/  F2FP.BF16.F32.PACK_AB R27, R35, R30 ;  /* 0x0000001e231b723e */ /* 0x000fea00000010ff */
[----:B------:R1:W-:Y:S01]  /*64c0*/  STS.128 [R64+0x10], R24 ;  /* 0x0000101840007388 */ /* 0x0003e20000000c00 */
[----:B------:R-:W-:Y:S01]  /*64d0*/  @!PT LDS RZ, [RZ] ;  /* 0x00000000fffff984 */ /* 0x000fe20000000800 */
[----:B------:R-:W-:Y:S01]  /*64e0*/  @!PT LDS RZ, [RZ] ;  /* 0x00000000fffff984 */ /* 0x000fe20000000800 */
[----:B------:R-:W-:Y:S01]  /*64f0*/  @!PT LDS RZ, [RZ] ;  /* 0x00000000fffff984 */ /* 0x000fe20000000800 */
[----:B------:R-:W-:Y:S01]  /*6500*/  @!PT LDS RZ, [RZ] ;  /* 0x00000000fffff984 */ /* 0x000fe20000000800 */
[----:B------:R2:W-:Y:S07]  /*6510*/  MEMBAR.ALL.CTA ;  /* 0x0000000000007992 */ /* 0x0005ee0000008000 */
[----:B--2---:R-:W2:Y:S02]  /*6520*/  FENCE.VIEW.ASYNC.S ;  /* 0x00000000000073c6 */ /* 0x004ea40000000000 */
[----:B--2---:R-:W-:Y:S06]  /*6530*/  BAR.SYNC.DEFER_BLOCKING 0x1, 0x80 ;  /* 0x0042000000007b1d */ /* 0x004fec0000010000 */
[----:B------:R-:W-:Y:S05]  /*6540*/  @P0 BRA `(.L_x_99) ;  /* 0x00000000001c0947 */ /* 0x000fea0003800000 */
[----:B------:R-:W-:Y:S01]  /*6550*/  R2UR UR4, R72 ;  /* 0x00000000480472ca */ /* 0x000fe200000e0000 */
[----:B------:R-:W-:Y:S01]  /*6560*/  UIADD3 UR6, UP0, UPT, UR54, 0x680, URZ ;  /* 0x0000068036067890 */ /* 0x000fe2000ff1e0ff */
[----:B------:R-:W-:Y:S03]  /*6570*/  UMOV UR43, UR36 ;  /* 0x00000024002b7c82 */ /* 0x000fe60008000000 */
[----:B------:R-:W-:Y:S08]  /*6580*/  UIADD3.X UR7, UPT, UPT, URZ, UR55, URZ, UP0, !UPT ;  /* 0x00000037ff077290 */ /* 0x000ff000087fe4ff */
[----:B------:R-:W-:Y:S09]  /*6590*/  UIADD3 UR40, UPT, UPT, UR48, 0x200, UR4 ;  /* 0x0000020030287890 */ /* 0x000ff2000fffe004 */
[----:B------:R2:W-:Y:S02]  /*65a0*/  UTMASTG.3D [UR40], [UR6] ;  /* 0x00000028060073b5 */ /* 0x0005e40008010000 */
[----:B--2---:R0:W-:Y:S02]  /*65b0*/  UTMACMDFLUSH ;  /* 0x00000000000079b7 */ /* 0x0041e40000000000 */
.L_x_99:
[----:B------:R-:W-:Y:S05]  /*65c0*/  BSYNC.RECONVERGENT B0 ;  /* 0x0000000000007941 */ /* 0x000fea0003800200 */
.L_x_98:
[----:B------:R-:W-:Y:S01]  /*65d0*/  UIADD3 UR40, UPT, UPT, UR56, 0x1, URZ ;  /* 0x0000000138287890 */ /* 0x000fe2000fffe0ff */
[----:B------:R-:W-:Y:S03]  /*65e0*/  BSSY.RECONVERGENT B0, `(.L_x_100) ;  /* 0x0000005000007945 */ /* 0x000fe60003800200 */
[----:B------:R-:W-:Y:S04]  /*65f0*/  UISETP.NE.AND UP0, UPT, UR40, 0x3, UPT ;  /* 0x000000032800788c */ /* 0x000fe8000bf05270 */
[----:B------:R-:W-:Y:S01]  /*6600*/  USEL UR43, UR40, URZ, UP0 ;  /* 0x000000ff282b7287 */ /* 0x000fe20008000000 */
[----:B------:R-:W-:Y:S11]  /*6610*/  @P0 BRA `(.L_x_101) ;  /* 0x0000000000040947 */ /* 0x000ff60003800000 */
[----:B------:R-:W-:Y:S04]  /*6620*/  DEPBAR.LE SB0, 0x1 ;  /* 0x000080400000791a */ /* 0x000fe80000000000 */
.L_x_101:
[----:B------:R-:W-:Y:S05]  /*6630*/  BSYNC.RECONVERGENT B0 ;  /* 0x0000000000007941 */ /* 0x000fea0003800200 */
.L_x_100:
[----:B------:R-:W-:Y:S01]  /*6640*/  BAR.SYNC.DEFER_BLOCKING 0x1, 0x80 ;  /* 0x0042000000007b1d */ /* 0x000fe20000010000 */
[----:B------:R-:W-:Y:S01]  /*6650*/  ISETP.NE.AND P1, PT, R104, RZ, PT ;  /* 0x000000ff6800720c */ /* 0x000fe20003f25270 */
[----:B------:R-:W-:Y:S01]  /*6660*/  UISETP.NE.AND UP0, UPT, UR50, URZ, UPT ;  /* 0x000000ff3200728c */ /* 0x000fe2000bf05270 */
[----:B------:R-:W-:Y:S11]  /*6670*/  LEA R2, R74, UR48, 0x3 ;  /* 0x000000304a027c11 */ /* 0x000ff6000f8e18ff */
[----:B------:R-:W-:Y:S01]  /*6680*/  @P1 SHF.L.U32 R3, R107, 0x1f, RZ ;  /* 0x0000001f6b031819 */ /* 0x000fe200000006ff */
[----:B------:R-:W-:Y:S06]  /*6690*/  BRA.U !UP0, `(.L_x_102) ;  /* 0x0000000108247547 */ /* 0x000fec000b800000 */
[----:B------:R-:W-:Y:S01]  /*66a0*/  IMAD.U32 R4, RZ, RZ, UR49 ;  /* 0x00000031ff047e24 */ /* 0x000fe2000f8e00ff */
[----:B------:R-:W-:Y:S01]  /*66b0*/  MOV R0, UR37 ;  /* 0x0000002500007c02 */ /* 0x000fe20008000f00 */
[----:B------:R-:W-:Y:S03]  /*66c0*/  UIADD3 UR49, UPT, UPT, UR49, 0x1, URZ ;  /* 0x0000000131317890 */ /* 0x000fe6000fffe0ff */
[----:B------:R-:W-:Y:S01]  /*66d0*/  @P1 LEA R4, R4, UR48, 0x3 ;  /* 0x0000003004041c11 */ /* 0x000fe2000f8e18ff */
[----:B------:R-:W-:Y:S04]  /*66e0*/  UISETP.NE.AND UP0, UPT, UR49, 0x3, UPT ;  /* 0x000000033100788c */ /* 0x000fe8000bf05270 */
[----:B------:R-:W-:Y:S01]  /*66f0*/  @P1 VIADD R4, R4, 0x98 ;  /* 0x0000009804041836 */ /* 0x000fe20000000000 */
[----:B------:R-:W-:Y:S04]  /*6700*/  USEL UR49, UR49, URZ, UP0 ;  /* 0x000000ff31317287 */ /* 0x000fe80008000000 */
[----:B------:R-:W-:Y:S04]  /*6710*/  @P1 PRMT R0, R0, 0x654, R4 ;  /* 0x0000065400001816 */ /* 0x000fe80000000004 */
[----:B------:R2:W-:Y:S04]  /*6720*/  @P1 SYNCS.ARRIVE.TRANS64.RED.A1T0 RZ, [R0+URZ], RZ ;  /* 0x000000ff00ff19a7 */ /* 0x0005e800081004ff */
.L_x_102:
[----:B------:R-:W4:Y:S01]  /*6730*/  @P1 SYNCS.PHASECHK.TRANS64.TRYWAIT P0, [R2+URZ+0x80], R3 ;  /* 0x00008003020015a7 */ /* 0x000f2200080011ff */
[----:B------:R-:W-:Y:S01]  /*6740*/  BSSY B1, `(.L_x_103) ;  /* 0x0000015000017945 */ /* 0x000fe20003800000 */
[----:B----4-:R-:W-:Y:S03]  /*6750*/  @P1 SEL R75, RZ, 0x1, !P0 ;  /* 0x00000001ff4b1807 */ /* 0x010fe60004000000 */
[----:B------:R-:W-:Y:S05]  /*6760*/  @!P1 BRA `(.L_x_104) ;  /* 0x0000000000489947 */ /* 0x000fea0003800000 */
[----:B------:R-:W-:Y:S01]  /*6770*/  ISETP.NE.AND P1, PT, R108, RZ, PT ;  /* 0x000000ff6c00720c */ /* 0x000fe20003f25270 */
[----:B------:R-:W-:Y:S01]  /*6780*/  BSSY B0, `(.L_x_105) ;  /* 0x000000a000007945 */ /* 0x000fe20003800000 */
[----:B------:R-:W-:Y:S11]  /*6790*/  ISETP.NE.AND P0, PT, R75, RZ, PT ;  /* 0x000000ff4b00720c */ /* 0x000ff60003f05270 */
[----:B------:R-:W-:Y:S04]  /*67a0*/  @P1 IMAD R74, R74, 0x2000, R99 ;  /* 0x000020004a4a1824 */ /* 0x000fe800078e0263 */
[----:B------:R-:W-:Y:S01]  /*67b0*/  @P1 IMAD.IADD R4, R106, 0x1, R74 ;  /* 0x000000016a041824 */ /* 0x000fe200078e024a */
[----:B------:R-:W-:Y:S03]  /*67c0*/  @P1 IADD3 R3, PT, PT, R105, R74, RZ ;  /* 0x0000004a69031210 */ /* 0x000fe60007ffe0ff */
[----:B--2---:R-:W-:Y:S01]  /*67d0*/  @P1 IMAD.IADD R0, R98, 0x1, R4 ;  /* 0x0000000162001824 */ /* 0x004fe200078e0204 */
[----:B------:R-:W-:Y:S06]  /*67e0*/  @P0 BRA `(.L_x_106) ;  /* 0x00000000000c0947 */ /* 0x000fec0003800000 */
[----:B------:R-:W-:Y:S04]  /*67f0*/  SHF.L.U32 R107, R107, 0x1f, RZ ;  /* 0x0000001f6b6b7819 */ /* 0x000fe800000006ff */
[----:B------:R-:W2:Y:S02]  /*6800*/  SYNCS.PHASECHK.TRANS64.TRYWAIT P0, [R2+URZ+0x80], R107 ;  /* 0x0000806b020075a7 */ /* 0x000ea400080011ff */
[----:B--2---:R-:W-:Y:S05]  /*6810*/  @!P0 BRA `(.L_x_107) ;  /* 0x0000001800888947 */ /* 0x004fea0003800000 */
.L_x_106:
[----:B------:R-:W-:Y:S05]  /*6820*/  BSYNC B0 ;  /* 0x0000000000007941 */ /* 0x000fea0003800000 */
.L_x_105:
[----:B------:R-:W-:Y:S11]  /*6830*/  ISETP.NE.AND P0, PT, R108, RZ, PT ;  /* 0x000000ff6c00720c */ /* 0x000ff60003f05270 */
[----:B------:R-:W-:Y:S02]  /*6840*/  @!UPT UIADD3 URZ, UPT, UPT, URZ, URZ, URZ ;  /* 0x000000fffffff290 */ /* 0x000fe4000fffe0ff */
[----:B------:R4:W1:Y:S04]  /*6850*/  @P0 LDS.128 R56, [R74] ;  /* 0x000000004a380984 */ /* 0x0008680000000c00 */
[----:B------:R4:W1:Y:S04]  /*6860*/  @P0 LDS.128 R68, [R3+0x20] ;  /* 0x0000200003440984 */ /* 0x0008680000000c00 */
[----:B------:R4:W1:Y:S04]  /*6870*/  @P0 LDS.128 R60, [R4+0x10] ;  /* 0x00001000043c0984 */ /* 0x0008680000000c00 */
[----:B------:R4:W1:Y:S02]  /*6880*/  @P0 LDS.128 R76, [R0+0x10] ;  /* 0x00001000004c0984 */ /* 0x0008640000000c00 */
.L_x_104:
[----:B------:R-:W-:Y:S05]  /*6890*/  BSYNC B1 ;  /* 0x0000000000017941 */ /* 0x000fea0003800000 */
.L_x_103:
[----:B--2-4-:R-:W-:Y:S05]  /*68a0*/  VIADD R0, R48, 0x20 ;  /* 0x0000002030007836 */ /* 0x014fea0000000000 */
[----:B------:R-:W-:Y:S04]  /*68b0*/  SHF.R.U32.HI R0, RZ, 0x15, R0 ;  /* 0x00000015ff007819 */ /* 0x000fe80000011600 */
[----:B------:R-:W-:Y:S11]  /*68c0*/  LOP3.LUT P0, RZ, R0, 0x3, R92, 0x48, !PT ;  /* 0x0000000300ff7812 */ /* 0x000ff6000780485c */
[----:B------:R-:W-:Y:S02]  /*68d0*/  @!UPT UIADD3 URZ, UPT, UPT, URZ, URZ, URZ ;  /* 0x000000fffffff290 */ /* 0x000fe4000fffe0ff */
[----:B------:R-:W-:Y:S05]  /*68e0*/  @!P0 BRA `(.L_x_108) ;  /* 0x0000000000408947 */ /* 0x000fea0003800000 */
[----:B------:R-:W2:Y:S01]  /*68f0*/  LDCU.64 UR8, c[0x4][0x70] ;  /* 0x01000e00ff0877ac */ /* 0x000ea20008000a00 */
[----:B------:R-:W-:Y:S01]  /*6900*/  MOV R3, 0x0 ;  /* 0x0000000000037802 */ /* 0x000fe20000000f00 */
[----:B------:R-:W-:Y:S02]  /*6910*/  HFMA2 R12, -RZ, RZ, 0, 5.9604644775390625e-08 ;  /* 0x00000001ff0c7431 */ /* 0x000fe400000001ff */
[----:B-1----:R-:W-:Y:S02]  /*6920*/  IMAD.MOV.U32 R8, RZ, RZ, 0x192 ;  /* 0x00000192ff087424 */ /* 0x002fe400078e00ff */
[----:B------:R-:W-:Y:S01]  /*6930*/  IMAD.MOV.U32 R13, RZ, RZ, RZ ;  /* 0x000000ffff0d7224 */ /* 0x000fe200078e00ff */
[----:B------:R-:W1:Y:S01]  /*6940*/  LDCU.64 UR6, c[0x4][0x78] ;  /* 0x01000f00ff0677ac */ /* 0x000e620008000a00 */
[----:B------:R-:W4:Y:S01]  /*6950*/  LDC.64 R2, c[0x4][R3] ;  /* 0x0100000003027b82 */ /* 0x000f220000000a00 */
[----:B------:R-:W5:Y:S01]  /*6960*/  LDCU.64 UR4, c[0x4][0x10] ;  /* 0x01000200ff0477ac */ /* 0x000f620008000a00 */
[----:B--2---:R-:W-:Y:S01]  /*6970*/  MOV R5, UR9 ;  /* 0x0000000900057c02 */ /* 0x004fe20008000f00 */
[----:B------:R-:W-:Y:S01]  /*6980*/  IMAD.U32 R4, RZ, RZ, UR8 ;  /* 0x00000008ff047e24 */ /* 0x000fe2000f8e00ff */
[----:B-1----:R-:W-:Y:S01]  /*6990*/  MOV R7, UR7 ;  /* 0x0000000700077c02 */ /* 0x002fe20008000f00 */
[----:B------:R-:W-:Y:S01]  /*69a0*/  IMAD.U32 R6, RZ, RZ, UR6 ;  /* 0x00000006ff067e24 */ /* 0x000fe2000f8e00ff */
[----:B-----5:R-:W-:Y:S01]  /*69b0*/  MOV R11, UR5 ;  /* 0x00000005000b7c02 */ /* 0x020fe20008000f00 */
[----:B------:R-:W-:Y:S02]  /*69c0*/  IMAD.U32 R10, RZ, RZ, UR4 ;  /* 0x00000004ff0a7e24 */ /* 0x000fe4000f8e00ff */
[----:B------:R-:W-:Y:S07]  /*69d0*/  LEPC R20, `(.L_x_108) ;  /* 0x000000001014794e */ /* 0x000fee0000000000 */
[----:B---34-:R-:W-:Y:S05]  /*69e0*/  CALL.ABS.NOINC R2 ;  /* 0x0000000002007343 */ /* 0x018fea0003c00000 */
.L_x_108:
[----:B------:R-:W-:Y:S01]  /*69f0*/  ISETP.NE.AND P0, PT, R100, RZ, PT ;  /* 0x000000ff6400720c */ /* 0x000fe20003f05270 */
[----:B------:R-:W-:Y:S05]  /*6a00*/  WARPSYNC.ALL ;  /* 0x0000000000007948 */ /* 0x000fea0003800000 */
[----:B------:R-:W-:Y:S01]  /*6a10*/  R2UR UR4, R48 ;  /* 0x00000000300472ca */ /* 0x000fe200000e0000 */
[----:B------:R-:W-:Y:S01]  /*6a20*/  USHF.L.U32 UR8, UR43, 0xd, URZ ;  /* 0x0000000d2b087899 */ /* 0x000fe200080006ff */
[----:B------:R-:W-:Y:S01]  /*6a30*/  R2UR UR5, R73 ;  /* 0x00000000490572ca */ /* 0x000fe200000e0000 */
[----:B------:R-:W-:Y:S01]  /*6a40*/  BSSY.RECONVERGENT B0, `(.L_x_109) ;  /* 0x000008e000007945 */ /* 0x000fe20003800200 */
[C---:B-1----:R-:W-:Y:S02]  /*6a50*/  SHF.L.U32 R0, R56.reuse, 0x10, RZ ;  /* 0x0000001038007819 */ /* 0x042fe400000006ff */
[----:B------:R-:W-:Y:S02]  /*6a60*/  LOP3.LUT R2, R56, 0xffff0000, RZ, 0xc0, !PT ;  /* 0xffff000038027812 */ /* 0x000fe400078ec0ff */
[C---:B------:R-:W-:Y:S02]  /*6a70*/  SHF.L.U32 R3, R57.reuse, 0x10, RZ ;  /* 0x0000001039037819 */ /* 0x040fe400000006ff */
[----:B------:R-:W-:Y:S02]  /*6a80*/  LOP3.LUT R48, R57, 0xffff0000, RZ, 0xc0, !PT ;  /* 0xffff000039307812 */ /* 0x000fe400078ec0ff */
[C---:B------:R-:W-:Y:S01]  /*6a90*/  SHF.L.U32 R50, R58.reuse, 0x10, RZ ;  /* 0x000000103a327819 */ /* 0x040fe200000006ff */
[----:B------:R-:W1:Y:S01]  /*6aa0*/  LDTM.x32 R4, tmem[UR4+0x20] ;  /* 0x00002004000479ee */ /* 0x000e6200082c0000 */
[----:B------:R-:W-:Y:S01]  /*6ab0*/  LOP3.LUT R51, R58, 0xffff0000, RZ, 0xc0, !PT ;  /* 0xffff00003a337812 */ /* 0x000fe200078ec0ff */
[----:B------:R-:W-:Y:S01]  /*6ac0*/  NOP ;  /* 0x0000000000007918 */ /* 0x000fe20000000000 */
[C---:B------:R-:W-:Y:S01]  /*6ad0*/  SHF.L.U32 R52, R59.reuse, 0x10, RZ ;  /* 0x000000103b347819 */ /* 0x040fe200000006ff */
[----:B------:R-:W-:Y:S01]  /*6ae0*/  UIADD3 UR5, UPT, UPT, UR5, 0x100, URZ ;  /* 0x0000010005057890 */ /* 0x000fe2000fffe0ff */
[----:B------:R-:W-:Y:S02]  /*6af0*/  LOP3.LUT R53, R59, 0xffff0000, RZ, 0xc0, !PT ;  /* 0xffff00003b357812 */ /* 0x000fe400078ec0ff */
[C---:B------:R-:W-:Y:S01]  /*6b00*/  SHF.L.U32 R54, R60.reuse, 0x10, RZ ;  /* 0x000000103c367819 */ /* 0x040fe200000006ff */
[----:B------:R-:W-:Y:S01]  /*6b10*/  UPRMT UR5, UR37, 0x654, UR5 ;  /* 0x0000065425057896 */ /* 0x000fe20008000005 */
[----:B------:R-:W-:Y:S02]  /*6b20*/  LOP3.LUT R55, R60, 0xffff0000, RZ, 0xc0, !PT ;  /* 0xffff00003c377812 */ /* 0x000fe400078ec0ff */
[C---:B------:R-:W-:Y:S02]  /*6b30*/  SHF.L.U32 R56, R61.reuse, 0x10, RZ ;  /* 0x000000103d387819 */ /* 0x040fe400000006ff */
[----:B------:R-:W-:Y:S02]  /*6b40*/  LOP3.LUT R57, R61, 0xffff0000, RZ, 0xc0, !PT ;  /* 0xffff00003d397812 */ /* 0x000fe400078ec0ff */
[C---:B------:R-:W-:Y:S02]  /*6b50*/  SHF.L.U32 R58, R62.reuse, 0x10, RZ ;  /* 0x000000103e3a7819 */ /* 0x040fe400000006ff */
[----:B------:R-:W-:Y:S01]  /*6b60*/  LOP3.LUT R59, R62, 0xffff0000, RZ, 0xc0, !PT ;  /* 0xffff00003e3b7812 */ /* 0x000fe200078ec0ff */
[----:B-1----:R-:W-:Y:S01]  /*6b70*/  SYNCS.ARRIVE.TRANS64.RED.A1T0 RZ, [UR5], RZ ;  /* 0x000000ffffff79a7 */ /* 0x002fe20008100405 */
[C---:B------:R-:W-:Y:S02]  /*6b80*/  SHF.L.U32 R60, R63.reuse, 0x10, RZ ;  /* 0x000000103f3c7819 */ /* 0x040fe400000006ff */
[----:B------:R-:W-:Y:S02]  /*6b90*/  LOP3.LUT R61, R63, 0xffff0000, RZ, 0xc0, !PT ;  /* 0xffff00003f3d7812 */ /* 0x000fe400078ec0ff */
[C---:B------:R-:W-:Y:S01]  /*6ba0*/  SHF.L.U32 R62, R68.reuse, 0x10, RZ ;  /* 0x00000010443e7819 */ /* 0x040fe200000006ff */
[C---:B------:R-:W-:Y:S01]  /*6bb0*/  FMUL R4, R47.reuse, R4 ;  /* 0x000000042f047220 */ /* 0x040fe20000400000 */
[----:B------:R-:W-:Y:S01]  /*6bc0*/  LOP3.LUT R63, R68, 0xffff0000, RZ, 0xc0, !PT ;  /* 0xffff0000443f7812 */ /* 0x000fe200078ec0ff */
[----:B------:R-:W-:Y:S01]  /*6bd0*/  FMUL R5, R47, R5 ;  /* 0x000000052f057220 */ /* 0x000fe20000400000 */
[----:B---3--:R-:W-:Y:S01]  /*6be0*/  SHF.L.U32 R64, R69, 0x10, RZ ;  /* 0x0000001045407819 */ /* 0x008fe200000006ff */
[----:B------:R-:W-:Y:S01]  /*6bf0*/  FMUL R6, R47, R6 ;  /* 0x000000062f067220 */ /* 0x000fe20000400000 */
[----:B------:R-:W-:Y:S01]  /*6c00*/  LOP3.LUT R65, R69, 0xffff0000, RZ, 0xc0, !PT ;  /* 0xffff000045417812 */ /* 0x000fe200078ec0ff */
[----:B------:R-:W-:Y:S01]  /*6c10*/  FMUL R7, R47, R7 ;  /* 0x000000072f077220 */ /* 0x000fe20000400000 */
[----:B------:R-:W-:Y:S01]  /*6c20*/  SHF.L.U32 R66, R70, 0x10, RZ ;  /* 0x0000001046427819 */ /* 0x000fe200000006ff */
[----:B------:R-:W-:Y:S01]  /*6c30*/  FFMA R4, R49, R0, R4 ;  /* 0x0000000031047223 */ /* 0x000fe20000000004 */
[C---:B------:R-:W-:Y:S01]  /*6c40*/  SHF.L.U32 R74, R78.reuse, 0x10, RZ ;  /* 0x000000104e4a7819 */ /* 0x040fe200000006ff */
[----:B------:R-:W-:Y:S01]  /*6c50*/  FMUL R8, R47, R8 ;  /* 0x000000082f087220 */ /* 0x000fe20000400000 */
[----:B------:R-:W-:Y:S01]  /*6c60*/  LOP3.LUT R75, R78, 0xffff0000, RZ, 0xc0, !PT ;  /* 0xffff00004e4b7812 */ /* 0x000fe200078ec0ff */
[C---:B------:R-:W-:Y:S01]  /*6c70*/  FFMA R5, R49.reuse, R2, R5 ;  /* 0x0000000231057223 */ /* 0x040fe20000000005 */
[----:B------:R-:W-:Y:S01]  /*6c80*/  LOP3.LUT R67, R70, 0xffff0000, RZ, 0xc0, !PT ;  /* 0xffff000046437812 */ /* 0x000fe200078ec0ff */
[C---:B------:R-:W-:Y:S01]  /*6c90*/  FFMA R6, R49.reuse, R3, R6 ;  /* 0x0000000331067223 */ /* 0x040fe20000000006 */
[----:B------:R-:W-:Y:S01]  /*6ca0*/  FFMA R7, R49, R48, R7 ;  /* 0x0000003031077223 */ /* 0x000fe20000000007 */
[----:B------:R-:W-:Y:S01]  /*6cb0*/  IADD3 R78, PT, PT, R99, UR8, RZ ;  /* 0x00000008634e7c10 */ /* 0x000fe2000fffe0ff */
[----:B------:R-:W-:Y:S01]  /*6cc0*/  FFMA R8, R49, R50, R8 ;  /* 0x0000003231087223 */ /* 0x000fe20000000008 */
[----:B------:R-:W-:Y:S01]  /*6cd0*/  F2FP.BF16.F32.PACK_AB R4, R5, R4 ;  /* 0x000000040504723e */ /* 0x000fe200000010ff */
[----:B------:R-:W-:Y:S01]  /*6ce0*/  FMUL R9, R47, R9 ;  /* 0x000000092f097220 */ /* 0x000fe20000400000 */
[----:B------:R-:W-:Y:S01]  /*6cf0*/  F2FP.BF16.F32.PACK_AB R5, R7, R6 ;  /* 0x000000060705723e */ /* 0x000fe200000010ff */
[----:B------:R-:W-:Y:S01]  /*6d00*/  FMUL R0, R47, R10 ;  /* 0x0000000a2f007220 */ /* 0x000fe20000400000 */
[-C--:B------:R-:W-:Y:S01]  /*6d10*/  IADD3 R106, PT, PT, R106, R78.reuse, RZ ;  /* 0x0000004e6a6a7210 */ /* 0x080fe20007ffe0ff */
[----:B------:R-:W-:Y:S01]  /*6d20*/  FFMA R9, R49, R51, R9 ;  /* 0x0000003331097223 */ /* 0x000fe20000000009 */
[----:B------:R-:W-:Y:S01]  /*6d30*/  IADD3 R105, PT, PT, R105, R78, RZ ;  /* 0x0000004e69697210 */ /* 0x000fe20007ffe0ff */
[----:B------:R-:W-:Y:S01]  /*6d40*/  FFMA R0, R49, R52, R0 ;  /* 0x0000003431007223 */ /* 0x000fe20000000000 */
[C---:B------:R-:W-:Y:S01]  /*6d50*/  FMUL R2, R47.reuse, R11 ;  /* 0x0000000b2f027220 */ /* 0x040fe20000400000 */
[----:B------:R-:W-:Y:S01]  /*6d60*/  FMUL R3, R47, R12 ;  /* 0x0000000c2f037220 */ /* 0x000fe20000400000 */
[----:B------:R-:W-:Y:S01]  /*6d70*/  F2FP.BF16.F32.PACK_AB R6, R9, R8 ;  /* 0x000000080906723e */ /* 0x000fe200000010ff */
[----:B------:R-:W-:Y:S01]  /*6d80*/  FMUL R10, R47, R13 ;  /* 0x0000000d2f0a7220 */ /* 0x000fe20000400000 */
[C---:B------:R-:W-:Y:S01]  /*6d90*/  FFMA R2, R49.reuse, R53, R2 ;  /* 0x0000003531027223 */ /* 0x040fe20000000002 */
[----:B------:R-:W-:Y:S01]  /*6da0*/  FFMA R3, R49, R54, R3 ;  /* 0x0000003631037223 */ /* 0x000fe20000000003 */
[----:B------:R-:W-:Y:S01]  /*6db0*/  FMUL R11, R47, R14 ;  /* 0x0000000e2f0b7220 */ /* 0x000fe20000400000 */
[----:B------:R-:W-:Y:S01]  /*6dc0*/  FFMA R10, R49, R55, R10 ;  /* 0x00000037310a7223 */ /* 0x000fe2000000000a */
[C---:B------:R-:W-:Y:S01]  /*6dd0*/  FMUL R15, R47.reuse, R15 ;  /* 0x0000000f2f0f7220 */ /* 0x040fe20000400000 */
[C---:B------:R-:W-:Y:S01]  /*6de0*/  FMUL R12, R47.reuse, R16 ;  /* 0x000000102f0c7220 */ /* 0x040fe20000400000 */
[----:B------:R-:W-:Y:S01]  /*6df0*/  FMUL R13, R47, R17 ;  /* 0x000000112f0d7220 */ /* 0x000fe20000400000 */
[----:B------:R-:W-:Y:S01]  /*6e00*/  FFMA R11, R49, R56, R11 ;  /* 0x00000038310b7223 */ /* 0x000fe2000000000b */
[----:B------:R-:W-:Y:S01]  /*6e10*/  FMUL R14, R47, R18 ;  /* 0x000000122f0e7220 */ /* 0x000fe20000400000 */
[----:B------:R-:W-:Y:S01]  /*6e20*/  FFMA R15, R49, R57, R15 ;  /* 0x00000039310f7223 */ /* 0x000fe2000000000f */
[----:B------:R-:W-:Y:S01]  /*6e30*/  FMUL R19, R47, R19 ;  /* 0x000000132f137220 */ /* 0x000fe20000400000 */
[----:B------:R-:W-:Y:S01]  /*6e40*/  F2FP.BF16.F32.PACK_AB R7, R2, R0 ;  /* 0x000000000207723e */ /* 0x000fe200000010ff */
[----:B------:R-:W-:Y:S01]  /*6e50*/  FFMA R12, R49, R58, R12 ;  /* 0x0000003a310c7223 */ /* 0x000fe2000000000c */
[----:B------:R-:W-:Y:S01]  /*6e60*/  FMUL R16, R47, R20 ;  /* 0x000000142f107220 */ /* 0x000fe20000400000 */
[----:B------:R-:W-:Y:S01]  /*6e70*/  FFMA R13, R49, R59, R13 ;  /* 0x0000003b310d7223 */ /* 0x000fe2000000000d */
[----:B------:R-:W-:Y:S01]  /*6e80*/  FMUL R17, R47, R21 ;  /* 0x000000152f117220 */ /* 0x000fe20000400000 */
[----:B------:R1:W-:Y:S01]  /*6e90*/  STS.128 [R99+UR8], R4 ;  /* 0x0000000463007988 */ /* 0x0003e20008000c08 */
[----:B------:R-:W-:Y:S01]  /*6ea0*/  SHF.L.U32 R68, R71, 0x10, RZ ;  /* 0x0000001047447819 */ /* 0x000fe200000006ff */
[----:B------:R-:W-:Y:S01]  /*6eb0*/  FFMA R14, R49, R60, R14 ;  /* 0x0000003c310e7223 */ /* 0x000fe2000000000e */
[----:B------:R-:W-:Y:S01]  /*6ec0*/  LOP3.LUT R69, R71, 0xffff0000, RZ, 0xc0, !PT ;  /* 0xffff000047457812 */ /* 0x000fe200078ec0ff */
[----:B------:R-:W-:Y:S01]  /*6ed0*/  FMUL R18, R47, R22 ;  /* 0x000000162f127220 */ /* 0x000fe20000400000 */
[----:B------:R-:W-:Y:S01]  /*6ee0*/  SHF.L.U32 R70, R76, 0x10, RZ ;  /* 0x000000104c467819 */ /* 0x000fe200000006ff */
[----:B------:R-:W-:Y:S01]  /*6ef0*/  FFMA R19, R49, R61, R19 ;  /* 0x0000003d31137223 */ /* 0x000fe20000000013 */
[----:B------:R-:W-:Y:S01]  /*6f00*/  FMUL R23, R47, R23 ;  /* 0x000000172f177220 */ /* 0x000fe20000400000 */
[----:B------:R-:W-:Y:S01]  /*6f10*/  FFMA R16, R49, R62, R16 ;  /* 0x0000003e31107223 */ /* 0x000fe20000000010 */
[----:B------:R-:W-:Y:S01]  /*6f20*/  FMUL R20, R47, R24 ;  /* 0x000000182f147220 */ /* 0x000fe20000400000 */
[----:B------:R-:W-:Y:S01]  /*6f30*/  FFMA R17, R49, R63, R17 ;  /* 0x0000003f31117223 */ /* 0x000fe20000000011 */
[----:B------:R-:W-:Y:S01]  /*6f40*/  FMUL R21, R47, R25 ;  /* 0x000000192f157220 */ /* 0x000fe20000400000 */
[----:B------:R-:W-:Y:S01]  /*6f50*/  FFMA R18, R49, R64, R18 ;  /* 0x0000004031127223 */ /* 0x000fe20000000012 */
[----:B------:R-:W-:Y:S01]  /*6f60*/  FMUL R22, R47, R26 ;  /* 0x0000001a2f167220 */ /* 0x000fe20000400000 */
[----:B------:R-:W-:Y:S01]  /*6f70*/  F2FP.BF16.F32.PACK_AB R8, R10, R3 ;  /* 0x000000030a08723e */ /* 0x000fe200000010ff */
[----:B------:R-:W-:Y:S01]  /*6f80*/  FFMA R23, R49, R65, R23 ;  /* 0x0000004131177223 */ /* 0x000fe20000000017 */
[----:B------:R-:W-:Y:S01]  /*6f90*/  F2FP.BF16.F32.PACK_AB R9, R15, R11 ;  /* 0x0000000b0f09723e */ /* 0x000fe200000010ff */
[----:B------:R-:W-:Y:S01]  /*6fa0*/  FMUL R27, R47, R27 ;  /* 0x0000001b2f1b7220 */ /* 0x000fe20000400000 */
[----:B------:R-:W-:Y:S01]  /*6fb0*/  F2FP.BF16.F32.PACK_AB R10, R13, R12 ;  /* 0x0000000c0d0a723e */ /* 0x000fe200000010ff */
[----:B------:R-:W-:Y:S01]  /*6fc0*/  FFMA R20, R49, R66, R20 ;  /* 0x0000004231147223 */ /* 0x000fe20000000014 */
[----:B------:R-:W-:Y:S01]  /*6fd0*/  F2FP.BF16.F32.PACK_AB R11, R19, R14 ;  /* 0x0000000e130b723e */ /* 0x000fe200000010ff */
[----:B------:R-:W-:Y:S01]  /*6fe0*/  FMUL R24, R47, R28 ;  /* 0x0000001c2f187220 */ /* 0x000fe20000400000 */
[----:B------:R-:W-:Y:S01]  /*6ff0*/  LOP3.LUT R71, R76, 0xffff0000, RZ, 0xc0, !PT ;  /* 0xffff00004c477812 */ /* 0x000fe200078ec0ff */
[----:B------:R-:W-:Y:S01]  /*7000*/  FFMA R21, R49, R67, R21 ;  /* 0x0000004331157223 */ /* 0x000fe20000000015 */
[----:B------:R-:W-:Y:S01]  /*7010*/  SHF.L.U32 R72, R77, 0x10, RZ ;  /* 0x000000104d487819 */ /* 0x000fe200000006ff */
[----:B------:R1:W-:Y:S01]  /*7020*/  STS.128 [R106+0x10], R8 ;  /* 0x000010086a007388 */ /* 0x0003e20000000c00 */
[----:B------:R-:W-:Y:S01]  /*7030*/  FMUL R25, R47, R29 ;  /* 0x0000001d2f197220 */ /* 0x000fe20000400000 */
[----:B------:R-:W-:Y:S01]  /*7040*/  FFMA R22, R49, R68, R22 ;  /* 0x0000004431167223 */ /* 0x000fe20000000016 */
[----:B------:R-:W-:Y:S01]  /*7050*/  LOP3.LUT R73, R77, 0xffff0000, RZ, 0xc0, !PT ;  /* 0xffff00004d497812 */ /* 0x000fe200078ec0ff */
[----:B------:R-:W-:Y:S01]  /*7060*/  FMUL R26, R47, R30 ;  /* 0x0000001e2f1a7220 */ /* 0x000fe20000400000 */
[----:B------:R-:W-:Y:S01]  /*7070*/  FFMA R27, R49, R69, R27 ;  /* 0x00000045311b7223 */ /* 0x000fe2000000001b */
[----:B------:R-:W-:Y:S01]  /*7080*/  FMUL R31, R47, R31 ;  /* 0x0000001f2f1f7220 */ /* 0x000fe20000400000 */
[----:B------:R-:W-:Y:S01]  /*7090*/  FFMA R24, R49, R70, R24 ;  /* 0x0000004631187223 */ /* 0x000fe20000000018 */
[----:B------:R-:W-:Y:S01]  /*70a0*/  FMUL R28, R47, R32 ;  /* 0x000000202f1c7220 */ /* 0x000fe20000400000 */
[----:B------:R-:W-:Y:S01]  /*70b0*/  FFMA R25, R49, R71, R25 ;  /* 0x0000004731197223 */ /* 0x000fe20000000019 */
[----:B------:R-:W-:Y:S01]  /*70c0*/  SHF.L.U32 R76, R79, 0x10, RZ ;  /* 0x000000104f4c7819 */ /* 0x000fe200000006ff */
[----:B------:R-:W-:Y:S01]  /*70d0*/  FMUL R29, R47, R33 ;  /* 0x000000212f1d7220 */ /* 0x000fe20000400000 */
[----:B------:R-:W-:Y:S01]  /*70e0*/  F2FP.BF16.F32.PACK_AB R16, R17, R16 ;  /* 0x000000101110723e */ /* 0x000fe200000010ff */
[----:B------:R-:W-:Y:S01]  /*70f0*/  FFMA R26, R49, R72, R26 ;  /* 0x00000048311a7223 */ /* 0x000fe2000000001a */
[----:B------:R-:W-:Y:S01]  /*7100*/  LOP3.LUT R77, R79, 0xffff0000, RZ, 0xc0, !PT ;  /* 0xffff00004f4d7812 */ /* 0x000fe200078ec0ff */
[----:B------:R-:W-:Y:S01]  /*7110*/  FMUL R30, R47, R34 ;  /* 0x000000222f1e7220 */ /* 0x000fe20000400000 */
[----:B------:R-:W-:Y:S01]  /*7120*/  F2FP.BF16.F32.PACK_AB R17, R23, R18 ;  /* 0x000000121711723e */ /* 0x000fe200000010ff */
[----:B------:R-:W-:Y:S01]  /*7130*/  FFMA R31, R49, R73, R31 ;  /* 0x00000049311f7223 */ /* 0x000fe2000000001f */
[----:B------:R-:W-:Y:S01]  /*7140*/  FMUL R35, R47, R35 ;  /* 0x000000232f237220 */ /* 0x000fe20000400000 */
[----:B------:R-:W-:Y:S01]  /*7150*/  F2FP.BF16.F32.PACK_AB R18, R21, R20 ;  /* 0x000000141512723e */ /* 0x000fe200000010ff */
[----:B------:R-:W-:Y:S01]  /*7160*/  FFMA R28, R49, R74, R28 ;  /* 0x0000004a311c7223 */ /* 0x000fe2000000001c */
[----:B------:R-:W-:Y:S01]  /*7170*/  F2FP.BF16.F32.PACK_AB R19, R27, R22 ;  /* 0x000000161b13723e */ /* 0x000fe200000010ff */
[C---:B------:R-:W-:Y:S01]  /*7180*/  FFMA R29, R49.reuse, R75, R29 ;  /* 0x0000004b311d7223 */ /* 0x040fe2000000001d */
[C---:B------:R-:W-:Y:S01]  /*7190*/  FFMA R30, R49.reuse, R76, R30 ;  /* 0x0000004c311e7223 */ /* 0x040fe2000000001e */
[----:B------:R-:W-:Y:S01]  /*71a0*/  FFMA R35, R49, R77, R35 ;  /* 0x0000004d31237223 */ /* 0x000fe20000000023 */
[----:B------:R-:W-:Y:S01]  /*71b0*/  F2FP.BF16.F32.PACK_AB R24, R25, R24 ;  /* 0x000000181918723e */ /* 0x000fe200000010ff */
[----:B------:R1:W-:Y:S01]  /*71c0*/  STS.128 [R105+0x20], R16 ;  /* 0x0000201069007388 */ /* 0x0003e20000000c00 */
[----:B------:R-:W-:Y:S02]  /*71d0*/  F2FP.BF16.F32.PACK_AB R25, R31, R26 ;  /* 0x0000001a1f19723e */ /* 0x000fe400000010ff */
[----:B------:R-:W-:Y:S02]  /*71e0*/  F2FP.BF16.F32.PACK_AB R26, R29, R28 ;  /* 0x0000001c1d1a723e */ /* 0x000fe400000010ff */
[----:B------:R-:W-:Y:S02]  /*71f0*/  F2FP.BF16.F32.PACK_AB R27, R35, R30 ;  /* 0x0000001e231b723e */ /* 0x000fe400000010ff */
[----:B------:R-:W-:Y:S05]  /*7200*/  IADD3 R0, PT, PT, R98, R106, RZ ;  /* 0x0000006a62007210 */ /* 0x000fea0007ffe0ff */
        /* <DEDUP_REMOVED lines=9> */
[----:B------:R-:W-:Y:S02]  /*72a0*/  UIADD3 UR10, UP0, UPT, UR54, 0x680, URZ ;  /* 0x00000680360a7890 */ /* 0x000fe4000ff1e0ff */
[----:B------:R-:W-:Y:S02]  /*72b0*/  UIADD3 UR5, UPT, UPT, UR41, 0x20, URZ ;  /* 0x0000002029057890 */ /* 0x000fe4000fffe0ff */
[----:B------:R-:W-:Y:S02]  /*72c0*/  UIADD3 UR4, UPT, UPT, UR48, 0x200, UR8 ;  /* 0x0000020030047890 */ /* 0x000fe4000fffe008 */
[----:B------:R-:W-:Y:S01]  /*72d0*/  UIADD3.X UR11, UPT, UPT, URZ, UR55, URZ, UP0, !UPT ;  /* 0x00000037ff0b7290 */ /* 0x000fe200087fe4ff */
[----:B------:R-:W-:Y:S01]  /*72e0*/  UMOV UR6, UR42 ;  /* 0x0000002a00067c82 */ /* 0x000fe20008000000 */
[----:B------:R-:W-:Y:S07]  /*72f0*/  UMOV UR7, UR36 ;  /* 0x0000002400077c82 */ /* 0x000fee0008000000 */
[----:B------:R2:W-:Y:S02]  /*7300*/  UTMASTG.3D [UR4], [UR10] ;  /* 0x000000040a0073b5 */ /* 0x0005e40008010000 */
[----:B--2---:R0:W-:Y:S02]  /*7310*/  UTMACMDFLUSH ;  /* 0x00000000000079b7 */ /* 0x0041e40000000000 */
.L_x_110:
[----:B------:R-:W-:Y:S05]  /*7320*/  BSYNC.RECONVERGENT B0 ;  /* 0x0000000000007941 */ /* 0x000fea0003800200 */
.L_x_109:
[----:B------:R-:W-:Y:S01]  /*7330*/  UIADD3 UR43, UPT, UPT, UR43, 0x1, URZ ;  /* 0x000000012b2b7890 */ /* 0x000fe2000fffe0ff */
[----:B------:R-:W-:Y:S03]  /*7340*/  BSSY.RECONVERGENT B0, `(.L_x_111) ;  /* 0x0000008000007945 */ /* 0x000fe60003800200 */
[----:B------:R-:W-:Y:S04]  /*7350*/  UISETP.NE.AND UP0, UPT, UR43, 0x3, UPT ;  /* 0x000000032b00788c */ /* 0x000fe8000bf05270 */
[----:B------:R-:W-:Y:S02]  /*7360*/  UISETP.EQ.XOR UP1, UPT, UR40, 0x3, !UP0 ;  /* 0x000000032800788c */ /* 0x000fe4000c722a70 */
[----:B------:R-:W-:Y:S02]  /*7370*/  USEL UR56, UR43, URZ, UP0 ;  /* 0x000000ff2b387287 */ /* 0x000fe40008000000 */
[----:B------:R-:W-:Y:S04]  /*7380*/  USEL UR4, URZ, 0x1, !UP1 ;  /* 0x00000001ff047887 */ /* 0x000fe8000c800000 */
[----:B------:R-:W-:Y:S01]  /*7390*/  ULOP3.LUT UR51, UR51, UR4, URZ, 0x3c, !UPT ;  /* 0x0000000433337292 */ /* 0x000fe2000f8e3cff */
[----:B------:R-:W-:Y:S11]  /*73a0*/  @P0 BRA `(.L_x_112) ;  /* 0x0000000000040947 */ /* 0x000ff60003800000 */
[----:B------:R-:W-:Y:S04]  /*73b0*/  DEPBAR.LE SB0, 0x1 ;  /* 0x000080400000791a */ /* 0x000fe80000000000 */
.L_x_112:
[----:B------:R-:W-:Y:S05]  /*73c0*/  BSYNC.RECONVERGENT B0 ;  /* 0x0000000000007941 */ /* 0x000fea0003800200 */
.L_x_111:
[----:B------:R-:W-:Y:S01]  /*73d0*/  BAR.SYNC.DEFER_BLOCKING 0x1, 0x80 ;  /* 0x0042000000007b1d */ /* 0x000fe20000010000 */
[----:B------:R-:W-:Y:S01]  /*73e0*/  UISETP.NE.AND UP0, UPT, UR50, -0x2, UPT ;  /* 0xfffffffe3200788c */ /* 0x000fe2000bf05270 */
[----:B------:R-:W-:Y:S08]  /*73f0*/  IADD3 R45, PT, PT, R45, 0x1, RZ ;  /* 0x000000012d2d7810 */ /* 0x000ff00007ffe0ff */
[----:B------:R-:W-:Y:S05]  /*7400*/  BRA.U !UP0, `(.L_x_113) ;  /* 0x0000000108287547 */ /* 0x000fea000b800000 */
[----:B------:R-:W-:Y:S01]  /*7410*/  ISETP.NE.AND P0, PT, R104, RZ, PT ;  /* 0x000000ff6800720c */ /* 0x000fe20003f05270 */
[----:B------:R-:W-:Y:S01]  /*7420*/  IMAD.U32 R2, RZ, RZ, UR49 ;  /* 0x00000031ff027e24 */ /* 0x000fe2000f8e00ff */
[----:B------:R-:W-:Y:S01]  /*7430*/  UIADD3 UR49, UPT, UPT, UR49, 0x1, URZ ;  /* 0x0000000131317890 */ /* 0x000fe2000fffe0ff */
[----:B-1----:R-:W-:Y:S03]  /*7440*/  IMAD.U32 R0, RZ, RZ, UR37 ;  /* 0x00000025ff007e24 */ /* 0x002fe6000f8e00ff */
[----:B------:R-:W-:Y:S04]  /*7450*/  UISETP.NE.AND UP0, UPT, UR49, 0x3, UPT ;  /* 0x000000033100788c */ /* 0x000fe8000bf05270 */
[----:B------:R-:W-:Y:S03]  /*7460*/  USEL UR49, UR49, URZ, UP0 ;  /* 0x000000ff31317287 */ /* 0x000fe60008000000 */
[----:B------:R-:W-:Y:S05]  /*7470*/  @P0 LEA R2, R2, UR48, 0x3 ;  /* 0x0000003002020c11 */ /* 0x000fea000f8e18ff */
[----:B------:R-:W-:Y:S05]  /*7480*/  @P0 VIADD R2, R2, 0x98 ;  /* 0x0000009802020836 */ /* 0x000fea0000000000 */
[----:B------:R-:W-:Y:S04]  /*7490*/  @P0 PRMT R0, R0, 0x654, R2 ;  /* 0x0000065400000816 */ /* 0x000fe80000000002 */
[----:B------:R2:W-:Y:S03]  /*74a0*/  @P0 SYNCS.ARRIVE.TRANS64.RED.A1T0 RZ, [R0+URZ], RZ ;  /* 0x000000ff00ff09a7 */ /* 0x0005e600081004ff */
.L_x_113:
[----:B------:R-:W-:Y:S01]  /*74b0*/  ISETP.NE.AND P2, PT, R101, RZ, PT ;  /* 0x000000ff6500720c */ /* 0x000fe20003f45270 */
[----:B------:R-:W-:Y:S01]  /*74c0*/  UIADD3 UR50, UPT, UPT, UR50, 0x2, URZ ;  /* 0x0000000232327890 */ /* 0x000fe2000fffe0ff */
[----:B------:R-:W-:Y:S01]  /*74d0*/  ISETP.NE.AND P0, PT, R103, 0x2, PT ;  /* 0x000000026700780c */ /* 0x000fe20003f05270 */
[----:B------:R-:W-:Y:S01]  /*74e0*/  IMAD.IADD R14, R43, 0x1, R86 ;  /* 0x000000012b0e7824 */ /* 0x000fe200078e0256 */
[----:B------:R-:W-:Y:S01]  /*74f0*/  ISETP.NE.AND P1, PT, R45, 0x4, PT ;  /* 0x000000042d00780c */ /* 0x000fe20003f25270 */
[----:B------:R-:W-:Y:S01]  /*7500*/  IMAD.IADD R15, R44, 0x1, R87 ;  /* 0x000000012c0f7824 */ /* 0x000fe200078e0257 */
[----:B------:R-:W-:Y:S02]  /*7510*/  SEL R2, RZ, 0x1, P0 ;  /* 0x00000001ff027807 */ /* 0x000fe40000000000 */
[----:B-12---:R-:W-:Y:S02]  /*7520*/  SEL R0, RZ, 0x1, P1 ;  /* 0x00000001ff007807 */ /* 0x006fe40000800000 */
[----:B------:R-:W-:Y:S02]  /*7530*/  LOP3.LUT R96, R96, R2, RZ, 0x3c, !PT ;  /* 0x0000000260607212 */ /* 0x000fe400078e3cff */
[----:B------:R-:W-:Y:S02]  /*7540*/  LOP3.LUT R97, R97, R0, RZ, 0x3c, !PT ;  /* 0x0000000061617212 */ /* 0x000fe400078e3cff */
[----:B------:R-:W-:Y:S02]  /*7550*/  @P2 R2UR UR36, R95 ;  /* 0x000000005f2422ca */ /* 0x000fe400000e0000 */
[----:B------:R-:W-:Y:S02]  /*7560*/  SEL R103, R103, RZ, P0 ;  /* 0x000000ff67677207 */ /* 0x000fe40000000000 */
[----:B------:R-:W-:Y:S01]  /*7570*/  SEL R45, R45, RZ, P1 ;  /* 0x000000ff2d2d7207 */ /* 0x000fe20000800000 */
[----:B------:R-:W-:Y:S10]  /*7580*/  @P2 BRA `(.L_x_114) ;  /* 0xffffffd800042947 */ /* 0x000ff4000383ffff */
[----:B------:R-:W-:-:S09]  /*7590*/  UISETP.NE.AND UP0, UPT, UR53, URZ, UPT ;  /* 0x000000ff3500728c */ /* 0x000fd2000bf05270 */
[----:B------:R-:W-:Y:S05]  /*75a0*/  BRA.U !UP0, `(.L_x_115) ;  /* 0x0000000108487547 */ /* 0x000fea000b800000 */
[----:B------:R-:W1:Y:S02]  /*75b0*/  LDCU.64 UR4, c[0x0][0x890] ;  /* 0x00011200ff0477ac */ /* 0x000e640008000a00 */
[----:B-1----:R-:W-:-:S04]  /*75c0*/  UISETP.NE.U32.AND UP0, UPT, UR4, URZ, UPT ;  /* 0x000000ff0400728c */ /* 0x002fc8000bf05070 */
[----:B------:R-:W-:-:S09]  /*75d0*/  UISETP.NE.AND.EX UP0, UPT, UR5, URZ, UPT, UP0 ;  /* 0x000000ff0500728c */ /* 0x000fd2000bf05300 */
[----:B------:R-:W-:Y:S05]  /*75e0*/  BRA.U UP0, `(.L_x_116) ;  /* 0x00000001000c7547 */ /* 0x000fea000b800000 */
[----:B------:R-:W-:-:S13]  /*75f0*/  FSETP.NEU.AND P0, PT, R49, RZ, PT ;  /* 0x000000ff3100720b */ /* 0x000fda0003f0d000 */
[----:B------:R-:W-:Y:S05]  /*7600*/  @!P0 EXIT ;  /* 0x000000000000894d */ /* 0x000fea0003800000 */
[----:B------:R-:W-:Y:S05]  /*7610*/  BRA `(.L_x_115) ;  /* 0x00000000002c7947 */ /* 0x000fea0003800000 */
.L_x_116:
[----:B------:R-:W-:Y:S01]  /*7620*/  ISETP.NE.AND P0, PT, R102, RZ, PT ;  /* 0x000000ff6600720c */ /* 0x000fe20003f05270 */
[----:B------:R-:W-:-:S12]  /*7630*/  BSSY.RECONVERGENT B0, `(.L_x_115) ;  /* 0x0000009000007945 */ /* 0x000fd80003800200 */
[----:B------:R-:W-:Y:S05]  /*7640*/  @P0 BRA `(.L_x_117) ;  /* 0x0000000000140947 */ /* 0x000fea0003800000 */
[----:B------:R-:W1:Y:S02]  /*7650*/  LDCU.64 UR4, c[0x0][0x888] ;  /* 0x00011100ff0477ac */ /* 0x000e640008000a00 */
[----:B-1----:R-:W-:-:S04]  /*7660*/  ISETP.NE.U32.AND P0, PT, RZ, UR4, PT ;  /* 0x00000004ff007c0c */ /* 0x002fc8000bf05070 */
[----:B------:R-:W-:-:S13]  /*7670*/  ISETP.NE.AND.EX P0, PT, RZ, UR5, PT, P0 ;  /* 0x00000005ff007c0c */ /* 0x000fda000bf05300 */
[----:B------:R-:W-:Y:S05]  /*7680*/  @!P0 EXIT ;  /* 0x000000000000894d */ /* 0x000fea0003800000 */
[----:B------:R-:W-:Y:S05]  /*7690*/  BRA `(.L_x_118) ;  /* 0x0000000000087947 */ /* 0x000fea0003800000 */
.L_x_117:
[----:B------:R-:W-:-:S13]  /*76a0*/  FSETP.NEU.AND P0, PT, R49, RZ, PT ;  /* 0x000000ff3100720b */ /* 0x000fda0003f0d000 */
[----:B------:R-:W-:Y:S05]  /*76b0*/  @!P0 EXIT ;  /* 0x000000000000894d */ /* 0x000fea0003800000 */
.L_x_118:
[----:B------:R-:W-:Y:S05]  /*76c0*/  BSYNC.RECONVERGENT B0 ;  /* 0x0000000000007941 */ /* 0x000fea0003800200 */
.L_x_115:
[----:B------:R-:W-:Y:S01]  /*76d0*/  ULEA UR4, UR49, UR48, 0x3 ;  /* 0x0000003031047291 */ /* 0x000fe2000f8e18ff */
[----:B------:R-:W-:-:S04]  /*76e0*/  DEPBAR.LE SB0, 0x0 ;  /* 0x000080000000791a */ /* 0x000fc80000000000 */
[----:B------:R-:W-:-:S04]  /*76f0*/  UIADD3 UR4, UPT, UPT, UR4, 0x98, URZ ;  /* 0x0000009804047890 */ /* 0x000fc8000fffe0ff */
[----:B------:R-:W-:-:S09]  /*7700*/  UPRMT UR4, UR37, 0x654, UR4 ;  /* 0x0000065425047896 */ /* 0x000fd20008000004 */
[----:B------:R-:W-:Y:S01]  /*7710*/  SYNCS.ARRIVE.TRANS64.RED.A1T0 RZ, [UR4], RZ ;  /* 0x000000ffffff79a7 */ /* 0x000fe20008100404 */
[----:B------:R-:W-:Y:S05]  /*7720*/  EXIT ;  /* 0x000000000000794d */ /* 0x000fea0003800000 */
.L_x_19:
[----:B--2---:R2:W1:Y:S02]  /*7730*/  SYNCS.PHASECHK.TRANS64.TRYWAIT P0, [R2+URZ+0x130], R3 ;  /* 0x00013003020075a7 */ /* 0x00446400080011ff */
[----:B-1----:R-:W-:Y:S05]  /*7740*/  @!P0 NANOSLEEP.SYNCS 0x989680 ;  /* 0x009896800000895d */ /* 0x002fea0003900000 */
[----:B------:R-:W1:Y:S02]  /*7750*/  @!P0 SYNCS.PHASECHK.TRANS64 P0, [R2+URZ+0x130], R3 ;  /* 0x00013003020085a7 */ /* 0x000e6400080010ff */
[----:B-1----:R-:W-:Y:S05]  /*7760*/  @!P0 BRA `(.L_x_19) ;  /* 0xfffffffc00f08947 */ /* 0x002fea000383ffff */
[----:B------:R-:W-:Y:S05]  /*7770*/  BRA `(.L_x_119) ;  /* 0xffffff9c00b07947 */ /* 0x000fea000383ffff */
.L_x_22:
[----:B-1----:R-:W-:-:S07]  /*7780*/  MOV R2, UR33 ;  /* 0x0000002100027c02 */ /* 0x002fce0008000f00 */
.L_x_120:
[----:B-1----:R1:W2:Y:S02]  /*7790*/  SYNCS.PHASECHK.TRANS64.TRYWAIT P0, [R2+URZ+0x40], R4 ;  /* 0x00004004020075a7 */ /* 0x0022a400080011ff */
[----:B--2---:R-:W-:Y:S05]  /*77a0*/  @!P0 NANOSLEEP.SYNCS 0x989680 ;  /* 0x009896800000895d */ /* 0x004fea0003900000 */
[----:B------:R-:W2:Y:S02]  /*77b0*/  @!P0 SYNCS.PHASECHK.TRANS64 P0, [R2+URZ+0x40], R4 ;  /* 0x00004004020085a7 */ /* 0x000ea400080010ff */
[----:B--2---:R-:W-:Y:S05]  /*77c0*/  @!P0 BRA `(.L_x_120) ;  /* 0xfffffffc00f08947 */ /* 0x004fea000383ffff */
[----:B------:R-:W-:Y:S05]  /*77d0*/  BRA `(.L_x_21) ;  /* 0xffffffa000007947 */ /* 0x000fea000383ffff */
.L_x_28:
[----:B-1----:R-:W-:-:S07]  /*77e0*/  MOV R2, UR17 ;  /* 0x0000001100027c02 */ /* 0x002fce0008000f00 */
.L_x_121:
[----:B-1----:R1:W2:Y:S02]  /*77f0*/  SYNCS.PHASECHK.TRANS64.TRYWAIT P0, [R2+URZ+0x40], R4 ;  /* 0x00004004020075a7 */ /* 0x0022a400080011ff */
[----:B--2---:R-:W-:Y:S05]  /*7800*/  @!P0 NANOSLEEP.SYNCS 0x989680 ;  /* 0x009896800000895d */ /* 0x004fea0003900000 */
[----:B------:R-:W2:Y:S02]  /*7810*/  @!P0 SYNCS.PHASECHK.TRANS64 P0, [R2+URZ+0x40], R4 ;  /* 0x00004004020085a7 */ /* 0x000ea400080010ff */
[----:B--2---:R-:W-:Y:S05]  /*7820*/  @!P0 BRA `(.L_x_121) ;  /* 0xfffffffc00f08947 */ /* 0x004fea000383ffff */
[----:B------:R-:W-:Y:S05]  /*7830*/  BRA `(.L_x_27) ;  /* 0xffffffa000a87947 */ /* 0x000fea000383ffff */
.L_x_32:
[----:B-1----:R1:W2:Y:S02]  /*7840*/  SYNCS.PHASECHK.TRANS64.TRYWAIT P0, [R2+URZ+0xc0], R3 ;  /* 0x0000c003020075a7 */ /* 0x0022a400080011ff */
[----:B--2---:R-:W-:Y:S05]  /*7850*/  @!P0 NANOSLEEP.SYNCS 0x989680 ;  /* 0x009896800000895d */ /* 0x004fea0003900000 */
[----:B------:R-:W2:Y:S02]  /*7860*/  @!P0 SYNCS.PHASECHK.TRANS64 P0, [R2+URZ+0xc0], R3 ;  /* 0x0000c003020085a7 */ /* 0x000ea400080010ff */
[----:B--2---:R-:W-:Y:S05]  /*7870*/  @!P0 BRA `(.L_x_32) ;  /* 0xfffffffc00f08947 */ /* 0x004fea000383ffff */
[----:B------:R-:W-:Y:S05]  /*7880*/  BRA `(.L_x_122) ;  /* 0xffffffa400387947 */ /* 0x000fea000383ffff */
.L_x_36:
[----:B----4-:R-:W-:-:S07]  /*7890*/  MOV R0, UR5 ;  /* 0x0000000500007c02 */ /* 0x010fce0008000f00 */
.L_x_123:
[----:B-1----:R1:W2:Y:S02]  /*78a0*/  SYNCS.PHASECHK.TRANS64.TRYWAIT P0, [R0+URZ], R2 ;  /* 0x00000002000075a7 */ /* 0x0022a400080011ff */
[----:B--2---:R-:W-:Y:S05]  /*78b0*/  @!P0 NANOSLEEP.SYNCS 0x989680 ;  /* 0x009896800000895d */ /* 0x004fea0003900000 */
[----:B------:R-:W2:Y:S02]  /*78c0*/  @!P0 SYNCS.PHASECHK.TRANS64 P0, [R0+URZ], R2 ;  /* 0x00000002000085a7 */ /* 0x000ea400080010ff */
[----:B--2---:R-:W-:Y:S05]  /*78d0*/  @!P0 BRA `(.L_x_123) ;  /* 0xfffffffc00f08947 */ /* 0x004fea000383ffff */
[----:B------:R-:W-:Y:S05]  /*78e0*/  BRA `(.L_x_124) ;  /* 0xffffffa800a87947 */ /* 0x000fea000383ffff */
.L_x_37:
[----:B----4-:R-:W-:-:S07]  /*78f0*/  MOV R0, UR5 ;  /* 0x0000000500007c02 */ /* 0x010fce0008000f00 */
.L_x_125:
[----:B-1----:R1:W2:Y:S02]  /*7900*/  SYNCS.PHASECHK.TRANS64.TRYWAIT P0, [R0+URZ], R3 ;  /* 0x00000003000075a7 */ /* 0x0022a400080011ff */
[----:B--2---:R-:W-:Y:S05]  /*7910*/  @!P0 NANOSLEEP.SYNCS 0x989680 ;  /* 0x009896800000895d */ /* 0x004fea0003900000 */
[----:B------:R-:W2:Y:S02]  /*7920*/  @!P0 SYNCS.PHASECHK.TRANS64 P0, [R0+URZ], R3 ;  /* 0x00000003000085a7 */ /* 0x000ea400080010ff */
[----:B--2---:R-:W-:Y:S05]  /*7930*/  @!P0 BRA `(.L_x_125) ;  /* 0xfffffffc00f08947 */ /* 0x004fea000383ffff */
[----:B------:R-:W-:Y:S05]  /*7940*/  BRA `(.L_x_126) ;  /* 0xffffffa800b47947 */ /* 0x000fea000383ffff */
.L_x_38:
[----:B----4-:R-:W-:-:S07]  /*7950*/  MOV R0, UR5 ;  /* 0x0000000500007c02 */ /* 0x010fce0008000f00 */
.L_x_127:
[----:B-1----:R1:W2:Y:S02]  /*7960*/  SYNCS.PHASECHK.TRANS64.TRYWAIT P0, [R0+URZ], R3 ;  /* 0x00000003000075a7 */ /* 0x0022a400080011ff */
[----:B--2---:R-:W-:Y:S05]  /*7970*/  @!P0 NANOSLEEP.SYNCS 0x989680 ;  /* 0x009896800000895d */ /* 0x004fea0003900000 */
[----:B------:R-:W2:Y:S02]  /*7980*/  @!P0 SYNCS.PHASECHK.TRANS64 P0, [R0+URZ], R3 ;  /* 0x00000003000085a7 */ /* 0x000ea400080010ff */
[----:B--2---:R-:W-:Y:S05]  /*7990*/  @!P0 BRA `(.L_x_127) ;  /* 0xfffffffc00f08947 */ /* 0x004fea000383ffff */
[----:B------:R-:W-:Y:S05]  /*79a0*/  BRA `(.L_x_128) ;  /* 0xffffffa800c07947 */ /* 0x000fea000383ffff */
.L_x_39:
[----:B----4-:R-:W-:-:S07]  /*79b0*/  MOV R0, UR5 ;  /* 0x0000000500007c02 */ /* 0x010fce0008000f00 */
.L_x_129:
[----:B-1----:R1:W2:Y:S02]  /*79c0*/  SYNCS.PHASECHK.TRANS64.TRYWAIT P0, [R0+URZ], R3 ;  /* 0x00000003000075a7 */ /* 0x0022a400080011ff */
[----:B--2---:R-:W-:Y:S05]  /*79d0*/  @!P0 NANOSLEEP.SYNCS 0x989680 ;  /* 0x009896800000895d */ /* 0x004fea0003900000 */
[----:B------:R-:W2:Y:S02]  /*79e0*/  @!P0 SYNCS.PHASECHK.TRANS64 P0, [R0+URZ], R3 ;  /* 0x00000003000085a7 */ /* 0x000ea400080010ff */
[----:B--2---:R-:W-:Y:S05]  /*79f0*/  @!P0 BRA `(.L_x_129) ;  /* 0xfffffffc00f08947 */ /* 0x004fea000383ffff */
[----:B------:R-:W-:Y:S05]  /*7a00*/  BRA `(.L_x_130) ;  /* 0xffffffa800cc7947 */ /* 0x000fea000383ffff */
.L_x_40:
[----:B----4-:R-:W-:-:S07]  /*7a10*/  MOV R0, UR5 ;  /* 0x0000000500007c02 */ /* 0x010fce0008000f00 */
.L_x_131:
[----:B-1----:R1:W2:Y:S02]  /*7a20*/  SYNCS.PHASECHK.TRANS64.TRYWAIT P0, [R0+URZ], R3 ;  /* 0x00000003000075a7 */ /* 0x0022a400080011ff */
[----:B--2---:R-:W-:Y:S05]  /*7a30*/  @!P0 NANOSLEEP.SYNCS 0x989680 ;  /* 0x009896800000895d */ /* 0x004fea0003900000 */
[----:B------:R-:W2:Y:S02]  /*7a40*/  @!P0 SYNCS.PHASECHK.TRANS64 P0, [R0+URZ], R3 ;  /* 0x00000003000085a7 */ /* 0x000ea400080010ff */
[----:B--2---:R-:W-:Y:S05]  /*7a50*/  @!P0 BRA `(.L_x_131) ;  /* 0xfffffffc00f08947 */ /* 0x004fea000383ffff */
[----:B------:R-:W-:Y:S05]  /*7a60*/  BRA `(.L_x_132) ;  /* 0xffffffa800d87947 */ /* 0x000fea000383ffff */
.L_x_41:
[----:B----4-:R-:W-:-:S07]  /*7a70*/  MOV R0, UR5 ;  /* 0x0000000500007c02 */ /* 0x010fce0008000f00 */
.L_x_133:
[----:B-1----:R1:W2:Y:S02]  /*7a80*/  SYNCS.PHASECHK.TRANS64.TRYWAIT P0, [R0+URZ], R3 ;  /* 0x00000003000075a7 */ /* 0x0022a400080011ff */
[----:B--2---:R-:W-:Y:S05]  /*7a90*/  @!P0 NANOSLEEP.SYNCS 0x989680 ;  /* 0x009896800000895d */ /* 0x004fea0003900000 */
[----:B------:R-:W2:Y:S02]  /*7aa0*/  @!P0 SYNCS.PHASECHK.TRANS64 P0, [R0+URZ], R3 ;  /* 0x00000003000085a7 */ /* 0x000ea400080010ff */
[----:B--2---:R-:W-:Y:S05]  /*7ab0*/  @!P0 BRA `(.L_x_133) ;  /* 0xfffffffc00f08947 */ /* 0x004fea000383ffff */
[----:B------:R-:W-:Y:S05]  /*7ac0*/  BRA `(.L_x_134) ;  /* 0xffffffa800e47947 */ /* 0x000fea000383ffff */
.L_x_42:
[----:B----4-:R-:W-:-:S07]  /*7ad0*/  MOV R0, UR5 ;  /* 0x0000000500007c02 */ /* 0x010fce0008000f00 */
.L_x_135:
[----:B-1----:R1:W2:Y:S02]  /*7ae0*/  SYNCS.PHASECHK.TRANS64.TRYWAIT P0, [R0+URZ], R3 ;  /* 0x00000003000075a7 */ /* 0x0022a400080011ff */
[----:B--2---:R-:W-:Y:S05]  /*7af0*/  @!P0 NANOSLEEP.SYNCS 0x989680 ;  /* 0x009896800000895d */ /* 0x004fea0003900000 */
[----:B------:R-:W2:Y:S02]  /*7b00*/  @!P0 SYNCS.PHASECHK.TRANS64 P0, [R0+URZ], R3 ;  /* 0x00000003000085a7 */ /* 0x000ea400080010ff */
[----:B--2---:R-:W-:Y:S05]  /*7b10*/  @!P0 BRA `(.L_x_135) ;  /* 0xfffffffc00f08947 */ /* 0x004fea000383ffff */
[----:B------:R-:W-:Y:S05]  /*7b20*/  BRA `(.L_x_136) ;  /* 0xffffffa800f07947 */ /* 0x000fea000383ffff */
.L_x_45:
[----:B-1----:R1:W2:Y:S02]  /*7b30*/  SYNCS.PHASECHK.TRANS64.TRYWAIT P0, [R0+URZ+0x120], R4 ;  /* 0x00012004000075a7 */ /* 0x0022a400080011ff */
[----:B--2---:R-:W-:Y:S05]  /*7b40*/  @!P0 NANOSLEEP.SYNCS 0x989680 ;  /* 0x009896800000895d */ /* 0x004fea0003900000 */
[----:B------:R-:W2:Y:S02]  /*7b50*/  @!P0 SYNCS.PHASECHK.TRANS64 P0, [R0+URZ+0x120], R4 ;  /* 0x00012004000085a7 */ /* 0x000ea400080010ff */
[----:B--2---:R-:W-:Y:S05]  /*7b60*/  @!P0 BRA `(.L_x_45) ;  /* 0xfffffffc00f08947 */ /* 0x004fea000383ffff */
[----:B------:R-:W-:Y:S05]  /*7b70*/  BRA `(.L_x_137) ;  /* 0xffffffac004c7947 */ /* 0x000fea000383ffff */
.L_x_46:
[----:B------:R-:W-:-:S07]  /*7b80*/  MOV R0, UR5 ;  /* 0x0000000500007c02 */ /* 0x000fce0008000f00 */
.L_x_138:
[----:B-1----:R1:W2:Y:S02]  /*7b90*/  SYNCS.PHASECHK.TRANS64.TRYWAIT P0, [R0+URZ+0xd0], R5 ;  /* 0x0000d005000075a7 */ /* 0x0022a400080011ff */
[----:B--2---:R-:W-:Y:S05]  /*7ba0*/  @!P0 NANOSLEEP.SYNCS 0x989680 ;  /* 0x009896800000895d */ /* 0x004fea0003900000 */
[----:B------:R-:W2:Y:S02]  /*7bb0*/  @!P0 SYNCS.PHASECHK.TRANS64 P0, [R0+URZ+0xd0], R5 ;  /* 0x0000d005000085a7 */ /* 0x000ea400080010ff */
[----:B--2---:R-:W-:Y:S05]  /*7bc0*/  @!P0 BRA `(.L_x_138) ;  /* 0xfffffffc00f08947 */ /* 0x004fea000383ffff */
[----:B------:R-:W-:Y:S05]  /*7bd0*/  BRA `(.L_x_139) ;  /* 0xffffffac005c7947 */ /* 0x000fea000383ffff */
.L_x_47:
[----:B-1----:R1:W2:Y:S02]  /*7be0*/  SYNCS.PHASECHK.TRANS64.TRYWAIT P1, [R0+URZ+0xc0], R4 ;  /* 0x0000c004000075a7 */ /* 0x0022a400080211ff */
[----:B--2---:R-:W-:Y:S05]  /*7bf0*/  @!P1 NANOSLEEP.SYNCS 0x989680 ;  /* 0x009896800000995d */ /* 0x004fea0003900000 */
[----:B------:R-:W2:Y:S02]  /*7c00*/  @!P1 SYNCS.PHASECHK.TRANS64 P1, [R0+URZ+0xc0], R4 ;  /* 0x0000c004000095a7 */ /* 0x000ea400080210ff */
[----:B--2---:R-:W-:Y:S05]  /*7c10*/  @!P1 BRA `(.L_x_47) ;  /* 0xfffffffc00f09947 */ /* 0x004fea000383ffff */
[----:B------:R-:W-:Y:S05]  /*7c20*/  BRA `(.L_x_140) ;  /* 0xffffffac008c7947 */ /* 0x000fea000383ffff */
.L_x_50:
[----:B------:R-:W-:-:S07]  /*7c30*/  MOV R0, UR5 ;  /* 0x0000000500007c02 */ /* 0x000fce0008000f00 */
.L_x_141:
[----:B-1----:R1:W2:Y:S02]  /*7c40*/  SYNCS.PHASECHK.TRANS64.TRYWAIT P0, [R0+URZ+0xd0], R2 ;  /* 0x0000d002000075a7 */ /* 0x0022a400080011ff */
[----:B--2---:R-:W-:Y:S05]  /*7c50*/  @!P0 NANOSLEEP.SYNCS 0x989680 ;  /* 0x009896800000895d */ /* 0x004fea0003900000 */
[----:B------:R-:W2:Y:S02]  /*7c60*/  @!P0 SYNCS.PHASECHK.TRANS64 P0, [R0+URZ+0xd0], R2 ;  /* 0x0000d002000085a7 */ /* 0x000ea400080010ff */
[----:B--2---:R-:W-:Y:S05]  /*7c70*/  @!P0 BRA `(.L_x_141) ;  /* 0xfffffffc00f08947 */ /* 0x004fea000383ffff */
[----:B------:R-:W-:Y:S05]  /*7c80*/  BRA `(.L_x_49) ;  /* 0xffffffac00e07947 */ /* 0x000fea000383ffff */
.L_x_57:
[----:B-1----:R1:W2:Y:S02]  /*7c90*/  SYNCS.PHASECHK.TRANS64.TRYWAIT P1, [R0+URZ+0xc0], R2 ;  /* 0x0000c002000075a7 */ /* 0x0022a400080211ff */
[----:B--2---:R-:W-:Y:S05]  /*7ca0*/  @!P1 NANOSLEEP.SYNCS 0x989680 ;  /* 0x009896800000995d */ /* 0x004fea0003900000 */
[----:B------:R-:W2:Y:S02]  /*7cb0*/  @!P1 SYNCS.PHASECHK.TRANS64 P1, [R0+URZ+0xc0], R2 ;  /* 0x0000c002000095a7 */ /* 0x000ea400080210ff */
[----:B--2---:R-:W-:Y:S05]  /*7cc0*/  @!P1 BRA `(.L_x_57) ;  /* 0xfffffffc00f09947 */ /* 0x004fea000383ffff */
[----:B------:R-:W-:Y:S05]  /*7cd0*/  BRA `(.L_x_142) ;  /* 0xffffffb400507947 */ /* 0x000fea000383ffff */
.L_x_58:
[----:B------:R-:W-:-:S07]  /*7ce0*/  MOV R2, UR7 ;  /* 0x0000000700027c02 */ /* 0x000fce0008000f00 */
.L_x_143:
[----:B-1----:R1:W2:Y:S02]  /*7cf0*/  SYNCS.PHASECHK.TRANS64.TRYWAIT P0, [R2+URZ+0x100], R0 ;  /* 0x00010000020075a7 */ /* 0x0022a400080011ff */
[----:B--2---:R-:W-:Y:S05]  /*7d00*/  @!P0 NANOSLEEP.SYNCS 0x989680 ;  /* 0x009896800000895d */ /* 0x004fea0003900000 */
[----:B------:R-:W2:Y:S02]  /*7d10*/  @!P0 SYNCS.PHASECHK.TRANS64 P0, [R2+URZ+0x100], R0 ;  /* 0x00010000020085a7 */ /* 0x000ea400080010ff */
[----:B--2---:R-:W-:Y:S05]  /*7d20*/  @!P0 BRA `(.L_x_143) ;  /* 0xfffffffc00f08947 */ /* 0x004fea000383ffff */
[----:B------:R-:W-:Y:S05]  /*7d30*/  BRA `(.L_x_144) ;  /* 0xffffffb400887947 */ /* 0x000fea000383ffff */
.L_x_61:
[----:B------:R-:W-:Y:S07]  /*7d40*/  MOV R0, UR6 ;  /* 0x0000000600007c02 */ /* 0x000fee0008000f00 */
.L_x_145:
[----:B-1----:R1:W2:Y:S02]  /*7d50*/  SYNCS.PHASECHK.TRANS64.TRYWAIT P0, [R0+URZ], R2 ;  /* 0x00000002000075a7 */ /* 0x0022a400080011ff */
[----:B--2---:R-:W-:Y:S05]  /*7d60*/  @!P0 NANOSLEEP.SYNCS 0x989680 ;  /* 0x009896800000895d */ /* 0x004fea0003900000 */
[----:B------:R-:W2:Y:S02]  /*7d70*/  @!P0 SYNCS.PHASECHK.TRANS64 P0, [R0+URZ], R2 ;  /* 0x00000002000085a7 */ /* 0x000ea400080010ff */
[----:B--2---:R-:W-:Y:S05]  /*7d80*/  @!P0 BRA `(.L_x_145) ;  /* 0xfffffffc00f08947 */ /* 0x004fea000383ffff */
[----:B------:R-:W-:Y:S05]  /*7d90*/  BRA `(.L_x_60) ;  /* 0xffffffb400a47947 */ /* 0x000fea000383ffff */
.L_x_64:
[----:B------:R-:W-:-:S07]  /*7da0*/  MOV R0, UR6 ;  /* 0x0000000600007c02 */ /* 0x000fce0008000f00 */
.L_x_146:
[----:B--2---:R2:W4:Y:S02]  /*7db0*/  SYNCS.PHASECHK.TRANS64.TRYWAIT P0, [R0+URZ], R2 ;  /* 0x00000002000075a7 */ /* 0x00452400080011ff */
[----:B----4-:R-:W-:Y:S05]  /*7dc0*/  @!P0 NANOSLEEP.SYNCS 0x989680 ;  /* 0x009896800000895d */ /* 0x010fea0003900000 */
[----:B------:R-:W4:Y:S02]  /*7dd0*/  @!P0 SYNCS.PHASECHK.TRANS64 P0, [R0+URZ], R2 ;  /* 0x00000002000085a7 */ /* 0x000f2400080010ff */
[----:B----4-:R-:W-:Y:S05]  /*7de0*/  @!P0 BRA `(.L_x_146) ;  /* 0xfffffffc00f08947 */ /* 0x010fea000383ffff */
[----:B------:R-:W-:Y:S05]  /*7df0*/  BRA `(.L_x_147) ;  /* 0xffffffb800807947 */ /* 0x000fea000383ffff */
.L_x_65:
[----:B------:R-:W-:-:S07]  /*7e00*/  MOV R0, UR6 ;  /* 0x0000000600007c02 */ /* 0x000fce0008000f00 */
.L_x_148:
[----:B-1----:R1:W2:Y:S02]  /*7e10*/  SYNCS.PHASECHK.TRANS64.TRYWAIT P0, [R0+URZ], R3 ;  /* 0x00000003000075a7 */ /* 0x0022a400080011ff */
[----:B--2---:R-:W-:Y:S05]  /*7e20*/  @!P0 NANOSLEEP.SYNCS 0x989680 ;  /* 0x009896800000895d */ /* 0x004fea0003900000 */
[----:B------:R-:W2:Y:S02]  /*7e30*/  @!P0 SYNCS.PHASECHK.TRANS64 P0, [R0+URZ], R3 ;  /* 0x00000003000085a7 */ /* 0x000ea400080010ff */
[----:B--2---:R-:W-:Y:S05]  /*7e40*/  @!P0 BRA `(.L_x_148) ;  /* 0xfffffffc00f08947 */ /* 0x004fea000383ffff */
[----:B------:R-:W-:Y:S05]  /*7e50*/  BRA `(.L_x_149) ;  /* 0xffffffb8008c7947 */ /* 0x000fea000383ffff */
.L_x_66:
[----:B------:R-:W-:-:S07]  /*7e60*/  MOV R0, UR6 ;  /* 0x0000000600007c02 */ /* 0x000fce0008000f00 */
.L_x_150:
[----:B-1----:R1:W2:Y:S02]  /*7e70*/  SYNCS.PHASECHK.TRANS64.TRYWAIT P0, [R0+URZ], R3 ;  /* 0x00000003000075a7 */ /* 0x0022a400080011ff */
[----:B--2---:R-:W-:Y:S05]  /*7e80*/  @!P0 NANOSLEEP.SYNCS 0x989680 ;  /* 0x009896800000895d */ /* 0x004fea0003900000 */
[----:B------:R-:W2:Y:S02]  /*7e90*/  @!P0 SYNCS.PHASECHK.TRANS64 P0, [R0+URZ], R3 ;  /* 0x00000003000085a7 */ /* 0x000ea400080010ff */
[----:B--2---:R-:W-:Y:S05]  /*7ea0*/  @!P0 BRA `(.L_x_150) ;  /* 0xfffffffc00f08947 */ /* 0x004fea000383ffff */
[----:B------:R-:W-:Y:S05]  /*7eb0*/  BRA `(.L_x_151) ;  /* 0xffffffb800987947 */ /* 0x000fea000383ffff */
.L_x_67:
[----:B-1----:R-:W-:-:S07]  /*7ec0*/  MOV R0, UR7 ;  /* 0x0000000700007c02 */ /* 0x002fce0008000f00 */
.L_x_152:
[----:B-1----:R1:W2:Y:S02]  /*7ed0*/  SYNCS.PHASECHK.TRANS64.TRYWAIT P0, [R0+URZ], R2 ;  /* 0x00000002000075a7 */ /* 0x0022a400080011ff */
[----:B--2---:R-:W-:Y:S05]  /*7ee0*/  @!P0 NANOSLEEP.SYNCS 0x989680 ;  /* 0x009896800000895d */ /* 0x004fea0003900000 */
[----:B------:R-:W2:Y:S02]  /*7ef0*/  @!P0 SYNCS.PHASECHK.TRANS64 P0, [R0+URZ], R2 ;  /* 0x00000002000085a7 */ /* 0x000ea400080010ff */
[----:B--2---:R-:W-:Y:S05]  /*7f00*/  @!P0 BRA `(.L_x_152) ;  /* 0xfffffffc00f08947 */ /* 0x004fea000383ffff */
[----:B------:R-:W-:Y:S05]  /*7f10*/  BRA `(.L_x_153) ;  /* 0xffffffb800a47947 */ /* 0x000fea000383ffff */
.L_x_72:
[----:B--2---:R2:W3:Y:S02]  /*7f20*/  SYNCS.PHASECHK.TRANS64.TRYWAIT P0, [R0+URZ+0xc0], R2 ;  /* 0x0000c002000075a7 */ /* 0x0044e400080011ff */
[----:B---3--:R-:W-:Y:S05]  /*7f30*/  @!P0 NANOSLEEP.SYNCS 0x989680 ;  /* 0x009896800000895d */ /* 0x008fea0003900000 */
[----:B------:R-:W3:Y:S02]  /*7f40*/  @!P0 SYNCS.PHASECHK.TRANS64 P0, [R0+URZ+0xc0], R2 ;  /* 0x0000c002000085a7 */ /* 0x000ee400080010ff */
[----:B---3--:R-:W-:Y:S05]  /*7f50*/  @!P0 BRA `(.L_x_72) ;  /* 0xfffffffc00f08947 */ /* 0x008fea000383ffff */
[----:B------:R-:W-:Y:S05]  /*7f60*/  BRA `(.L_x_154) ;  /* 0xffffffbc00a07947 */ /* 0x000fea000383ffff */
.L_x_75:
[----:B------:R-:W-:Y:S07]  /*7f70*/  MOV R0, UR7 ;  /* 0x0000000700007c02 */ /* 0x000fee0008000f00 */
.L_x_155:
[----:B--2---:R2:W3:Y:S02]  /*7f80*/  SYNCS.PHASECHK.TRANS64.TRYWAIT P0, [R0+URZ+0xb8], R2 ;  /* 0x0000b802000075a7 */ /* 0x0044e400080011ff */
[----:B---3--:R-:W-:Y:S05]  /*7f90*/  @!P0 NANOSLEEP.SYNCS 0x989680 ;  /* 0x009896800000895d */ /* 0x008fea0003900000 */
[----:B------:R-:W3:Y:S02]  /*7fa0*/  @!P0 SYNCS.PHASECHK.TRANS64 P0, [R0+URZ+0xb8], R2 ;  /* 0x0000b802000085a7 */ /* 0x000ee400080010ff */
[----:B---3--:R-:W-:Y:S05]  /*7fb0*/  @!P0 BRA `(.L_x_155) ;  /* 0xfffffffc00f08947 */ /* 0x008fea000383ffff */
[----:B------:R-:W-:Y:S05]  /*7fc0*/  BRA `(.L_x_74) ;  /* 0xffffffc000807947 */ /* 0x000fea000383ffff */
.L_x_78:
[----:B------:R-:W-:Y:S07]  /*7fd0*/  MOV R0, UR15 ;  /* 0x0000000f00007c02 */ /* 0x000fee0008000f00 */
.L_x_156:
[----:B-1----:R1:W2:Y:S02]  /*7fe0*/  SYNCS.PHASECHK.TRANS64.TRYWAIT P0, [R0+URZ+0x98], R9 ;  /* 0x00009809000075a7 */ /* 0x0022a400080011ff */
[----:B--2---:R-:W-:Y:S05]  /*7ff0*/  @!P0 NANOSLEEP.SYNCS 0x989680 ;  /* 0x009896800000895d */ /* 0x004fea0003900000 */
[----:B------:R-:W2:Y:S02]  /*8000*/  @!P0 SYNCS.PHASECHK.TRANS64 P0, [R0+URZ+0x98], R9 ;  /* 0x00009809000085a7 */ /* 0x000ea400080010ff */
[----:B--2---:R-:W-:Y:S05]  /*8010*/  @!P0 BRA `(.L_x_156) ;  /* 0xfffffffc00f08947 */ /* 0x004fea000383ffff */
[----:B------:R-:W-:Y:S05]  /*8020*/  BRA `(.L_x_157) ;  /* 0xffffffc000f87947 */ /* 0x000fea000383ffff */
.L_x_79:
[----:B------:R-:W-:Y:S07]  /*8030*/  MOV R0, UR13 ;  /* 0x0000000d00007c02 */ /* 0x000fee0008000f00 */
.L_x_158:
[----:B-1----:R1:W2:Y:S02]  /*8040*/  SYNCS.PHASECHK.TRANS64.TRYWAIT P0, [R0+URZ+0x98], R14 ;  /* 0x0000980e000075a7 */ /* 0x0022a400080011ff */
[----:B--2---:R-:W-:Y:S05]  /*8050*/  @!P0 NANOSLEEP.SYNCS 0x989680 ;  /* 0x009896800000895d */ /* 0x004fea0003900000 */
[----:B------:R-:W2:Y:S02]  /*8060*/  @!P0 SYNCS.PHASECHK.TRANS64 P0, [R0+URZ+0x98], R14 ;  /* 0x0000980e000085a7 */ /* 0x000ea400080010ff */
[----:B--2---:R-:W-:Y:S05]  /*8070*/  @!P0 BRA `(.L_x_158) ;  /* 0xfffffffc00f08947 */ /* 0x004fea000383ffff */
[----:B------:R-:W-:Y:S05]  /*8080*/  BRA `(.L_x_159) ;  /* 0xffffffc400987947 */ /* 0x000fea000383ffff */
.L_x_81:
[----:B------:R-:W-:-:S07]  /*8090*/  MOV R0, UR4 ;  /* 0x0000000400007c02 */ /* 0x000fce0008000f00 */
.L_x_160:
[----:B-1----:R1:W3:Y:S02]  /*80a0*/  SYNCS.PHASECHK.TRANS64.TRYWAIT P0, [R0+URZ], R2 ;  /* 0x00000002000075a7 */ /* 0x0022e400080011ff */
[----:B---3--:R-:W-:Y:S05]  /*80b0*/  @!P0 NANOSLEEP.SYNCS 0x989680 ;  /* 0x009896800000895d */ /* 0x008fea0003900000 */
[----:B------:R-:W3:Y:S02]  /*80c0*/  @!P0 SYNCS.PHASECHK.TRANS64 P0, [R0+URZ], R2 ;  /* 0x00000002000085a7 */ /* 0x000ee400080010ff */
[----:B---3--:R-:W-:Y:S05]  /*80d0*/  @!P0 BRA `(.L_x_160) ;  /* 0xfffffffc00f08947 */ /* 0x008fea000383ffff */
[----:B------:R-:W-:Y:S05]  /*80e0*/  BRA `(.L_x_161) ;  /* 0xffffffc800247947 */ /* 0x000fea000383ffff */
.L_x_82:
[----:B------:R-:W-:-:S07]  /*80f0*/  MOV R0, UR4 ;  /* 0x0000000400007c02 */ /* 0x000fce0008000f00 */
.L_x_162:
[----:B-1----:R1:W3:Y:S02]  /*8100*/  SYNCS.PHASECHK.TRANS64.TRYWAIT P0, [R0+URZ], R2 ;  /* 0x00000002000075a7 */ /* 0x0022e400080011ff */
[----:B---3--:R-:W-:Y:S05]  /*8110*/  @!P0 NANOSLEEP.SYNCS 0x989680 ;  /* 0x009896800000895d */ /* 0x008fea0003900000 */
[----:B------:R-:W3:Y:S02]  /*8120*/  @!P0 SYNCS.PHASECHK.TRANS64 P0, [R0+URZ], R2 ;  /* 0x00000002000085a7 */ /* 0x000ee400080010ff */
[----:B---3--:R-:W-:Y:S05]  /*8130*/  @!P0 BRA `(.L_x_162) ;  /* 0xfffffffc00f08947 */ /* 0x008fea000383ffff */
[----:B------:R-:W-:Y:S05]  /*8140*/  BRA `(.L_x_163) ;  /* 0xffffffc800307947 */ /* 0x000fea000383ffff */
.L_x_84:
[----:B--2---:R2:W4:Y:S02]  /*8150*/  SYNCS.PHASECHK.TRANS64.TRYWAIT P0, [R0+URZ+0xc0], R2 ;  /* 0x0000c002000075a7 */ /* 0x00452400080011ff */
[----:B----4-:R-:W-:Y:S05]  /*8160*/  @!P0 NANOSLEEP.SYNCS 0x989680 ;  /* 0x009896800000895d */ /* 0x010fea0003900000 */
[----:B------:R-:W4:Y:S02]  /*8170*/  @!P0 SYNCS.PHASECHK.TRANS64 P0, [R0+URZ+0xc0], R2 ;  /* 0x0000c002000085a7 */ /* 0x000f2400080010ff */
[----:B----4-:R-:W-:Y:S05]  /*8180*/  @!P0 BRA `(.L_x_84) ;  /* 0xfffffffc00f08947 */ /* 0x010fea000383ffff */
[----:B------:R-:W-:Y:S05]  /*8190*/  BRA `(.L_x_164) ;  /* 0xffffffcc00147947 */ /* 0x000fea000383ffff */
.L_x_94:
[----:B-1----:R1:W3:Y:S02]  /*81a0*/  SYNCS.PHASECHK.TRANS64.TRYWAIT P1, [R0+URZ+0x80], R3 ;  /* 0x00008003000075a7 */ /* 0x0022e400080211ff */
[----:B---3--:R-:W-:Y:S05]  /*81b0*/  @!P1 NANOSLEEP.SYNCS 0x989680 ;  /* 0x009896800000995d */ /* 0x008fea0003900000 */
[----:B------:R-:W3:Y:S02]  /*81c0*/  @!P1 SYNCS.PHASECHK.TRANS64 P1, [R0+URZ+0x80], R3 ;  /* 0x00008003000095a7 */ /* 0x000ee400080210ff */
[----:B---3--:R-:W-:Y:S05]  /*81d0*/  @!P1 BRA `(.L_x_94) ;  /* 0xfffffffc00f09947 */ /* 0x008fea000383ffff */
[----:B------:R-:W-:Y:S05]  /*81e0*/  BRA `(.L_x_93) ;  /* 0xffffffd800447947 */ /* 0x000fea000383ffff */
.L_x_96:
[----:B-1----:R1:W4:Y:S02]  /*81f0*/  SYNCS.PHASECHK.TRANS64.TRYWAIT P0, [R73+URZ+0xe0], R2 ;  /* 0x0000e002490075a7 */ /* 0x00232400080011ff */
[----:B----4-:R-:W-:Y:S05]  /*8200*/  @!P0 NANOSLEEP.SYNCS 0x989680 ;  /* 0x009896800000895d */ /* 0x010fea0003900000 */
[----:B------:R-:W4:Y:S02]  /*8210*/  @!P0 SYNCS.PHASECHK.TRANS64 P0, [R73+URZ+0xe0], R2 ;  /* 0x0000e002490085a7 */ /* 0x000f2400080010ff */
[----:B----4-:R-:W-:Y:S05]  /*8220*/  @!P0 BRA `(.L_x_96) ;  /* 0xfffffffc00f08947 */ /* 0x010fea000383ffff */
[----:B------:R-:W-:Y:S05]  /*8230*/  BRA `(.L_x_95) ;  /* 0xffffffd8007c7947 */ /* 0x000fea000383ffff */
.L_x_107:
[----:B--2---:R2:W4:Y:S02]  /*8240*/  SYNCS.PHASECHK.TRANS64.TRYWAIT P0, [R2+URZ+0x80], R107 ;  /* 0x0000806b020075a7 */ /* 0x00452400080011ff */
[----:B----4-:R-:W-:Y:S05]  /*8250*/  @!P0 NANOSLEEP.SYNCS 0x989680 ;  /* 0x009896800000895d */ /* 0x010fea0003900000 */
[----:B------:R-:W4:Y:S02]  /*8260*/  @!P0 SYNCS.PHASECHK.TRANS64 P0, [R2+URZ+0x80], R107 ;  /* 0x0000806b020085a7 */ /* 0x000f2400080010ff */
[----:B----4-:R-:W-:Y:S05]  /*8270*/  @!P0 BRA `(.L_x_107) ;  /* 0xfffffffc00f08947 */ /* 0x010fea000383ffff */
[----:B------:R-:W-:Y:S05]  /*8280*/  BRA `(.L_x_106) ;  /* 0xffffffe400647947 */ /* 0x000fea000383ffff */
        .weak           $__internal_0_$__cuda_sm10x_tcgen05_guardrail_trap_col_being_dealloced_not_returned_by_alloc
        .type           $__internal_0_$__cuda_sm10x_tcgen05_guardrail_trap_col_being_dealloced_not_returned_by_alloc,@function
        .size           $__internal_0_$__cuda_sm10x_tcgen05_guardrail_trap_col_being_dealloced_not_returned_by_alloc,($__internal_1_$__cuda_sm10x_tcgen05_guardrail_trap_phase_invalid_during_alloc - $__internal_0_$__cuda_sm10x_tcgen05_guardrail_trap_col_being_dealloced_not_returned_by_alloc)
$__internal_0_$__cuda_sm10x_tcgen05_guardrail_trap_col_being_dealloced_not_returned_by_alloc:
[----:B------:R-:W-:Y:S05]  /*8290*/  BPT.TRAP 0x1 ;  /* 0x000000040000795c */ /* 0x000fea0000300000 */
[----:B------:R-:W-:-:S04]  /*82a0*/  HFMA2 R3, -RZ, RZ, 0, 0 ;  /* 0x00000000ff037431 */ /* 0x000fc800000001ff */
[----:B------:R-:W-:Y:S05]  /*82b0*/  RET.REL.NODEC R2 `(_ZN7cutlass13device_kernelINS_4gemm6kernel13GemmUniversalIN4cute5tupleIJiiiiEEENS1_10collective13CollectiveMmaINS1_35MainloopSm100TmaUmmaWarpSpecializedILi8ELi2ELi4ENS5_IJNS4_1CILi1EEESB_SB_EEEEENS5_IJNSA_ILi128EEENSA_ILi64EEESF_EEENS_10bfloat16_tENS5_IJlSB_lEEESH_SI_NS4_8TiledMMAINS4_8MMA_AtomIJNS4_20SM100_MMA_F16BF16_SSISH_SH_fLi128ELi64ELNS4_4UMMA5MajorE0ELSN_0ELNSM_7ScaleInE0ELSO_0EEEEEENS4_6LayoutISC_NS5_IJNSA_ILi0EEESS_SS_EEEEENS5_IJNS4_10UnderscoreESV_SV_EEEEENS4_13SM90_TMA_LOADENS4_14ComposedLayoutINS4_7SwizzleILi3ELi4ELi3EEENS4_18smem_ptr_flag_bitsILi16EEENSR_INS5_IJNSA_ILi8EEESF_EEENS5_IJSF_SB_EEEEEEEvNS4_8identityESY_S18_vS19_EENS_8epilogue10collective18CollectiveEpilogueINS1B_23Sm100TmaWarpSpecializedILi3ELi2ELi32ELb1ELb0EEEJSG_NS5_IJNSR_ISE_SB_EENSR_INSA_ILi32EEESB_EEEEESH_SI_SH_SI_NS1B_6fusion15FusionCallbacksIS1F_NS1K_17LinearCombinationISH_fSH_fLNS_15FloatRoundStyleE2EEESG_S1J_JEEENS4_5SM1004TMEM4LOAD26SM100_TMEM_LOAD_32dp32b32xESY_NSZ_INS10_ILi2ELi4ELi3EEES13_NSR_INS5_IJS14_S1H_EEENS5_IJS1H_SB_EEEEEEENS4_39AutoVectorizingCopyWithAssumedAlignmentILi128EEENS4_14SM90_TMA_STOREES1Y_S20_S20_EEEvvEEEEvNT_6ParamsE) ;  /* 0xffffff7c02507950 */ /* 0x000fea0003c3ffff */
        .weak           $__internal_1_$__cuda_sm10x_tcgen05_guardrail_trap_phase_invalid_during_alloc
        .type           $__internal_1_$__cuda_sm10x_tcgen05_guardrail_trap_phase_invalid_during_alloc,@function
        .size           $__internal_1_$__cuda_sm10x_tcgen05_guardrail_trap_phase_invalid_during_alloc,($__internal_2_$__cuda_sm10x_tcgen05_guardrail_trap_unallocated_columns_being_dealloced - $__internal_1_$__cuda_sm10x_tcgen05_guardrail_trap_phase_invalid_during_alloc)
$__internal_1_$__cuda_sm10x_tcgen05_guardrail_trap_phase_invalid_during_alloc:
[----:B------:R-:W-:Y:S05]  /*82c0*/  BPT.TRAP 0x1 ;  /* 0x000000040000795c */ /* 0x000fea0000300000 */
[----:B------:R-:W-:-:S04]  /*82d0*/  MOV R3, 0x0 ;  /* 0x0000000000037802 */ /* 0x000fc80000000f00 */
[----:B------:R-:W-:Y:S05]  /*82e0*/  RET.REL.NODEC R2 `(_ZN7cutlass13device_kernelINS_4gemm6kernel13GemmUniversalIN4cute5tupleIJiiiiEEENS1_10collective13CollectiveMmaINS1_35MainloopSm100TmaUmmaWarpSpecializedILi8ELi2ELi4ENS5_IJNS4_1CILi1EEESB_SB_EEEEENS5_IJNSA_ILi128EEENSA_ILi64EEESF_EEENS_10bfloat16_tENS5_IJlSB_lEEESH_SI_NS4_8TiledMMAINS4_8MMA_AtomIJNS4_20SM100_MMA_F16BF16_SSISH_SH_fLi128ELi64ELNS4_4UMMA5MajorE0ELSN_0ELNSM_7ScaleInE0ELSO_0EEEEEENS4_6LayoutISC_NS5_IJNSA_ILi0EEESS_SS_EEEEENS5_IJNS4_10UnderscoreESV_SV_EEEEENS4_13SM90_TMA_LOADENS4_14ComposedLayoutINS4_7SwizzleILi3ELi4ELi3EEENS4_18smem_ptr_flag_bitsILi16EEENSR_INS5_IJNSA_ILi8EEESF_EEENS5_IJSF_SB_EEEEEEEvNS4_8identityESY_S18_vS19_EENS_8epilogue10collective18CollectiveEpilogueINS1B_23Sm100TmaWarpSpecializedILi3ELi2ELi32ELb1ELb0EEEJSG_NS5_IJNSR_ISE_SB_EENSR_INSA_ILi32EEESB_EEEEESH_SI_SH_SI_NS1B_6fusion15FusionCallbacksIS1F_NS1K_17LinearCombinationISH_fSH_fLNS_15FloatRoundStyleE2EEESG_S1J_JEEENS4_5SM1004TMEM4LOAD26SM100_TMEM_LOAD_32dp32b32xESY_NSZ_INS10_ILi2ELi4ELi3EEES13_NSR_INS5_IJS14_S1H_EEENS5_IJS1H_SB_EEEEEEENS4_39AutoVectorizingCopyWithAssumedAlignmentILi128EEENS4_14SM90_TMA_STOREES1Y_S20_S20_EEEvvEEEEvNT_6ParamsE) ;  /* 0xffffff7c02447950 */ /* 0x000fea0003c3ffff */
        .weak           $__internal_2_$__cuda_sm10x_tcgen05_guardrail_trap_unallocated_columns_being_dealloced
        .type           $__internal_2_$__cuda_sm10x_tcgen05_guardrail_trap_unallocated_columns_being_dealloced,@function
        .size           $__internal_2_$__cuda_sm10x_tcgen05_guardrail_trap_unallocated_columns_being_dealloced,(.L_x_166 - $__internal_2_$__cuda_sm10x_tcgen05_guardrail_trap_unallocated_columns_being_dealloced)
$__internal_2_$__cuda_sm10x_tcgen05_guardrail_trap_unallocated_columns_being_dealloced:
[----:B------:R-:W-:Y:S05]  /*82f0*/  BPT.TRAP 0x1 ;  /* 0x000000040000795c */ /* 0x000fea0000300000 */
[----:B------:R-:W-:-:S04]  /*8300*/  HFMA2 R3, -RZ, RZ, 0, 0 ;  /* 0x00000000ff037431 */ /* 0x000fc800000001ff */
[----:B------:R-:W-:Y:S05]  /*8310*/  RET.REL.NODEC R2 `(_ZN7cutlass13device_kernelINS_4gemm6kernel13GemmUniversalIN4cute5tupleIJiiiiEEENS1_10collective13CollectiveMmaINS1_35MainloopSm100TmaUmmaWarpSpecializedILi8ELi2ELi4ENS5_IJNS4_1CILi1EEESB_SB_EEEEENS5_IJNSA_ILi128EEENSA_ILi64EEESF_EEENS_10bfloat16_tENS5_IJlSB_lEEESH_SI_NS4_8TiledMMAINS4_8MMA_AtomIJNS4_20SM100_MMA_F16BF16_SSISH_SH_fLi128ELi64ELNS4_4UMMA5MajorE0ELSN_0ELNSM_7ScaleInE0ELSO_0EEEEEENS4_6LayoutISC_NS5_IJNSA_ILi0EEESS_SS_EEEEENS5_IJNS4_10UnderscoreESV_SV_EEEEENS4_13SM90_TMA_LOADENS4_14ComposedLayoutINS4_7SwizzleILi3ELi4ELi3EEENS4_18smem_ptr_flag_bitsILi16EEENSR_INS5_IJNSA_ILi8EEESF_EEENS5_IJSF_SB_EEEEEEEvNS4_8identityESY_S18_vS19_EENS_8epilogue10collective18CollectiveEpilogueINS1B_23Sm100TmaWarpSpecializedILi3ELi2ELi32ELb1ELb0EEEJSG_NS5_IJNSR_ISE_SB_EENSR_INSA_ILi32EEESB_EEEEESH_SI_SH_SI_NS1B_6fusion15FusionCallbacksIS1F_NS1K_17LinearCombinationISH_fSH_fLNS_15FloatRoundStyleE2EEESG_S1J_JEEENS4_5SM1004TMEM4LOAD26SM100_TMEM_LOAD_32dp32b32xESY_NSZ_INS10_ILi2ELi4ELi3EEES13_NSR_INS5_IJS14_S1H_EEENS5_IJS1H_SB_EEEEEEENS4_39AutoVectorizingCopyWithAssumedAlignmentILi128EEENS4_14SM90_TMA_STOREES1Y_S20_S20_EEEvvEEEEvNT_6ParamsE) ;  /* 0xffffff7c02387950 */ /* 0x000fea0003c3ffff */
.L_x_165:
[----:B------:R-:W-:-:S00]  /*8320*/  BRA `(.L_x_165) ;  /* 0xfffffffc00fc7947 */ /* 0x000fc0000383ffff */
[----:B------:R-:W-:-:S00]  /*8330*/  NOP ;  /* 0x0000000000007918 */ /* 0x000fc00000000000 */
        /* <DEDUP_REMOVED lines=12> */
.L_x_166:


//--------------------- .nv.global.init           --------------------------
	.section	.nv.global.init,"aw",@progbits
.nv.global.init:
	.type		$str$27,@object
	.size		$str$27,($str$28 - $str$27)
$str$27:
        /*0000*/ 	.byte	0x28, 0x61, 0x64, 0x64, 0x72, 0x65, 0x73, 0x73, 0x20, 0x26, 0x20, 0x6d, 0x61, 0x73, 0x6b, 0x29
        /*0010*/ 	.byte	0x20, 0x3d, 0x3d, 0x20, 0x30, 0x00
	.type		$str$28,@object
	.size		$str$28,($str$26 - $str$28)
$str$28:
        /*0016*/ 	.byte	0x2f, 0x74, 0x6d, 0x70, 0x2f, 0x63, 0x75, 0x74, 0x6c, 0x61, 0x73, 0x73, 0x5f, 0x73, 0x77, 0x65
        /*0026*/ 	.byte	0x65, 0x70, 0x5f, 0x73, 0x72, 0x63, 0x2f, 0x69, 0x6e, 0x63, 0x6c, 0x75, 0x64, 0x65, 0x2f, 0x63
        /*0036*/ 	.byte	0x75, 0x74, 0x65, 0x2f, 0x70, 0x6f, 0x69, 0x6e, 0x74, 0x65, 0x72, 0x5f, 0x66, 0x6c, 0x61, 0x67
        /*0046*/ 	.byte	0x67, 0x65, 0x64, 0x2e, 0x68, 0x70, 0x70, 0x00
	.type		$str$26,@object
	.size		$str$26,($str$25 - $str$26)
$str$26:
        /*004e*/ 	.byte	0x2f, 0x74, 0x6d, 0x70, 0x2f, 0x63, 0x75, 0x74, 0x6c, 0x61, 0x73, 0x73, 0x5f, 0x73, 0x77, 0x65
        /*005e*/ 	.byte	0x65, 0x70, 0x5f, 0x73, 0x72, 0x63, 0x2f, 0x69, 0x6e, 0x63, 0x6c, 0x75, 0x64, 0x65, 0x2f, 0x63
        /*006e*/ 	.byte	0x75, 0x74, 0x65, 0x2f, 0x61, 0x74, 0x6f, 0x6d, 0x2f, 0x63, 0x6f, 0x70, 0x79, 0x5f, 0x74, 0x72
        /*007e*/ 	.byte	0x61, 0x69, 0x74, 0x73, 0x5f, 0x73, 0x6d, 0x31, 0x30, 0x30, 0x2e, 0x68, 0x70, 0x70, 0x00
	.type		$str$25,@object
	.size		$str$25,(__unnamed_1 - $str$25)
$str$25:
        /*008d*/ 	.byte	0x28, 0x28, 0x75, 0x69, 0x6e, 0x74, 0x33, 0x32, 0x5f, 0x74, 0x28, 0x74, 0x68, 0x72, 0x65, 0x61
        /*009d*/ 	.byte	0x64, 0x49, 0x64, 0x78, 0x2e, 0x78, 0x29, 0x20, 0x2f, 0x20, 0x33, 0x32, 0x29, 0x20, 0x25, 0x20
        /*00ad*/ 	.byte	0x34, 0x29, 0x20, 0x3d, 0x3d, 0x20, 0x28, 0x28, 0x28, 0x74, 0x6d, 0x65, 0x6d, 0x5f, 0x61, 0x64
        /*00bd*/ 	.byte	0x64, 0x72, 0x20, 0x3e, 0x3e, 0x20, 0x31, 0x36, 0x29, 0x20, 0x2f, 0x20, 0x33, 0x32, 0x29, 0x20
        /*00cd*/ 	.byte	0x25, 0x20, 0x34, 0x29, 0x00
	.type		__unnamed_1,@object
	.size		__unnamed_1,(__unnamed_2 - __unnamed_1)
__unnamed_1:
        /*00d2*/ 	.byte	0x61, 0x75, 0x74, 0x6f, 0x20, 0x63, 0x75, 0x74, 0x65, 0x3a, 0x3a, 0x61, 0x73, 0x5f, 0x70, 0x6f
        /* <DEDUP_REMOVED lines=24> */
        /*0262*/ 	.byte	0x34, 0x30, 0x39, 0x36, 0x3e, 0x3e, 0x3e, 0x3e, 0x5d, 0x00
	.type		__unnamed_2,@object
	.size		__unnamed_2,(.L_2 - __unnamed_2)
__unnamed_2:
        /* <DEDUP_REMOVED lines=42> */
        /*050c*/ 	.byte	0x3e, 0x3e, 0x5d, 0x00
.L_2:


//--------------------- .nv.shared._ZN7cutlass13device_kernelINS_4gemm6kernel13GemmUniversalIN4cute5tupleIJiiiiEEENS1_10collective13CollectiveMmaINS1_35MainloopSm100TmaUmmaWarpSpecializedILi8ELi2ELi4ENS5_IJNS4_1CILi1EEESB_SB_EEEEENS5_IJNSA_ILi128EEENSA_ILi64EEESF_EEENS_10bfloat16_tENS5_IJlSB_lEEESH_SI_NS4_8TiledMMAINS4_8MMA_AtomIJNS4_20SM100_MMA_F16BF16_SSISH_SH_fLi128ELi64ELNS4_4UMMA5MajorE0ELSN_0ELNSM_7ScaleInE0ELSO_0EEEEEENS4_6LayoutISC_NS5_IJNSA_ILi0EEESS_SS_EEEEENS5_IJNS4_10UnderscoreESV_SV_EEEEENS4_13SM90_TMA_LOADENS4_14ComposedLayoutINS4_7SwizzleILi3ELi4ELi3EEENS4_18smem_ptr_flag_bitsILi16EEENSR_INS5_IJNSA_ILi8EEESF_EEENS5_IJSF_SB_EEEEEEEvNS4_8identityESY_S18_vS19_EENS_8epilogue10collective18CollectiveEpilogueINS1B_23Sm100TmaWarpSpecializedILi3ELi2ELi32ELb1ELb0EEEJSG_NS5_IJNSR_ISE_SB_EENSR_INSA_ILi32EEESB_EEEEESH_SI_SH_SI_NS1B_6fusion15FusionCallbacksIS1F_NS1K_17LinearCombinationISH_fSH_fLNS_15FloatRoundStyleE2EEESG_S1J_JEEENS4_5SM1004TMEM4LOAD26SM100_TMEM_LOAD_32dp32b32xESY_NSZ_INS10_ILi2ELi4ELi3EEES13_NSR_INS5_IJS14_S1H_EEENS5_IJS1H_SB_EEEEEEENS4_39AutoVectorizingCopyWithAssumedAlignmentILi128EEENS4_14SM90_TMA_STOREES1Y_S20_S20_EEEvvEEEEvNT_6ParamsE --------------------------
	.section	.nv.shared._ZN7cutlass13device_kernelINS_4gemm6kernel13GemmUniversalIN4cute5tupleIJiiiiEEENS1_10collective13CollectiveMmaINS1_35MainloopSm100TmaUmmaWarpSpecializedILi8ELi2ELi4ENS5_IJNS4_1CILi1EEESB_SB_EEEEENS5_IJNSA_ILi128EEENSA_ILi64EEESF_EEENS_10bfloat16_tENS5_IJlSB_lEEESH_SI_NS4_8TiledMMAINS4_8MMA_AtomIJNS4_20SM100_MMA_F16BF16_SSISH_SH_fLi128ELi64ELNS4_4UMMA5MajorE0ELSN_0ELNSM_7ScaleInE0ELSO_0EEEEEENS4_6LayoutISC_NS5_IJNSA_ILi0EEESS_SS_EEEEENS5_IJNS4_10UnderscoreESV_SV_EEEEENS4_13SM90_TMA_LOADENS4_14ComposedLayoutINS4_7SwizzleILi3ELi4ELi3EEENS4_18smem_ptr_flag_bitsILi16EEENSR_INS5_IJNSA_ILi8EEESF_EEENS5_IJSF_SB_EEEEEEEvNS4_8identityESY_S18_vS19_EENS_8epilogue10collective18CollectiveEpilogueINS1B_23Sm100TmaWarpSpecializedILi3ELi2ELi32ELb1ELb0EEEJSG_NS5_IJNSR_ISE_SB_EENSR_INSA_ILi32EEESB_EEEEESH_SI_SH_SI_NS1B_6fusion15FusionCallbacksIS1F_NS1K_17LinearCombinationISH_fSH_fLNS_15FloatRoundStyleE2EEESG_S1J_JEEENS4_5SM1004TMEM4LOAD26SM100_TMEM_LOAD_32dp32b32xESY_NSZ_INS10_ILi2ELi4ELi3EEES13_NSR_INS5_IJS14_S1H_EEENS5_IJS1H_SB_EEEEEEENS4_39AutoVectorizingCopyWithAssumedAlignmentILi128EEENS4_14SM90_TMA_STOREES1Y_S20_S20_EEEvvEEEEvNT_6ParamsE,"aw",@nobits
	.sectionflags	@""
	.align	16
	.zero		1024


//--------------------- .nv.shared.reserved.0     --------------------------
	.section	.nv.shared.reserved.0,"aw",@nobits
	.weak		__nv_reservedSMEM_offset_0_alias
	.size		__nv_reservedSMEM_offset_0_alias, 0, 64
	.other		__nv_reservedSMEM_offset_0_alias,@"STO_CUDA_RESERVED_SHARED STV_DEFAULT"
__nv_reservedSMEM_offset_0_alias:
	.zero		0
.nv.shared.reserved.0:
	.zero		64
	.weak		__nv_reservedSMEM_tcgen05_partition
	.type		__nv_reservedSMEM_tcgen05_partition,@object
	.size		__nv_reservedSMEM_tcgen05_partition,(.L_0 - __nv_reservedSMEM_tcgen05_partition)
__nv_reservedSMEM_tcgen05_partition:
	.zero		32
.L_0:


//--------------------- .nv.global                --------------------------
	.section	.nv.global,"aw",@nobits
.nv.global:
	.type		_ZN39_INTERNAL_b7b8112b_4_k_cu_dfbb9039_26754cute1_E,@object
	.size		_ZN39_INTERNAL_b7b8112b_4_k_cu_dfbb9039_26754cute1_E,(_ZN39_INTERNAL_b7b8112b_4_k_cu_dfbb9039_26754cuda3std3__45__cpo6cbeginE - _ZN39_INTERNAL_b7b8112b_4_k_cu_dfbb9039_26754cute1_E)
_ZN39_INTERNAL_b7b8112b_4_k_cu_dfbb9039_26754cute1_E:
	.zero		1
	.type		_ZN39_INTERNAL_b7b8112b_4_k_cu_dfbb9039_26754cuda3std3__45__cpo6cbeginE,@object
	.size		_ZN39_INTERNAL_b7b8112b_4_k_cu_dfbb9039_26754cuda3std3__45__cpo6cbeginE,(_ZN39_INTERNAL_b7b8112b_4_k_cu_dfbb9039_26754cuda3std3__48in_placeE - _ZN39_INTERNAL_b7b8112b_4_k_cu_dfbb9039_26754cuda3std3__45__cpo6cbeginE)
_ZN39_INTERNAL_b7b8112b_4_k_cu_dfbb9039_26754cuda3std3__45__cpo6cbeginE:
	.zero		1
	.type		_ZN39_INTERNAL_b7b8112b_4_k_cu_dfbb9039_26754cuda3std3__48in_placeE,@object
	.size		_ZN39_INTERNAL_b7b8112b_4_k_cu_dfbb9039_26754cuda3std3__48in_placeE,(_ZN39_INTERNAL_b7b8112b_4_k_cu_dfbb9039_26754cuda3std6ranges3__45__cpo9iter_moveE - _ZN39_INTERNAL_b7b8112b_4_k_cu_dfbb9039_26754cuda3std3__48in_placeE)
_ZN39_INTERNAL_b7b8112b_4_k_cu_dfbb9039_26754cuda3std3__48in_placeE:
	.zero		1
	.type		_ZN39_INTERNAL_b7b8112b_4_k_cu_dfbb9039_26754cuda3std6ranges3__45__cpo9iter_moveE,@object
	.size		_ZN39_INTERNAL_b7b8112b_4_k_cu_dfbb9039_26754cuda3std6ranges3__45__cpo9iter_moveE,(_ZN39_INTERNAL_b7b8112b_4_k_cu_dfbb9039_26754cuda3std3__45__cpo5beginE - _ZN39_INTERNAL_b7b8112b_4_k_cu_dfbb9039_26754cuda3std6ranges3__45__cpo9iter_moveE)
_ZN39_INTERNAL_b7b8112b_4_k_cu_dfbb9039_26754cuda3std6ranges3__45__cpo9iter_moveE:
	.zero		1
	.type		_ZN39_INTERNAL_b7b8112b_4_k_cu_dfbb9039_26754cuda3std3__45__cpo5beginE,@object
	.size		_ZN39_INTERNAL_b7b8112b_4_k_cu_dfbb9039_26754cuda3std3__45__cpo5beginE,(_ZN39_INTERNAL_b7b8112b_4_k_cu_dfbb9039_26754cuda3std3__441_GLOBAL__N__b7b8112b_4_k_cu_dfbb9039_26756ignoreE - _ZN39_INTERNAL_b7b8112b_4_k_cu_dfbb9039_26754cuda3std3__45__cpo5beginE)
_ZN39_INTERNAL_b7b8112b_4_k_cu_dfbb9039_26754cuda3std3__45__cpo5beginE:
	.zero		1
	.type		_ZN39_INTERNAL_b7b8112b_4_k_cu_dfbb9039_26754cuda3std3__441_GLOBAL__N__b7b8112b_4_k_cu_dfbb9039_26756ignoreE,@object
	.size		_ZN39_INTERNAL_b7b8112b_4_k_cu_dfbb9039_26754cuda3std3__441_GLOBAL__N__b7b8112b_4_k_cu_dfbb9039_26756ignoreE,(_ZN39_INTERNAL_b7b8112b_4_k_cu_dfbb9039_26754cute7productE - _ZN39_INTERNAL_b7b8112b_4_k_cu_dfbb9039_26754cuda3std3__441_GLOBAL__N__b7b8112b_4_k_cu_dfbb9039_26756ignoreE)
_ZN39_INTERNAL_b7b8112b_4_k_cu_dfbb9039_26754cuda3std3__441_GLOBAL__N__b7b8112b_4_k_cu_dfbb9039_26756ignoreE:
	.zero		1
	.type		_ZN39_INTERNAL_b7b8112b_4_k_cu_dfbb9039_26754cute7productE,@object
	.size		_ZN39_INTERNAL_b7b8112b_4_k_cu_dfbb9039_26754cute7productE,(_ZN39_INTERNAL_b7b8112b_4_k_cu_dfbb9039_26754cuda3std3__45__cpo3endE - _ZN39_INTERNAL_b7b8112b_4_k_cu_dfbb9039_26754cute7productE)
_ZN39_INTERNAL_b7b8112b_4_k_cu_dfbb9039_26754cute7productE:
	.zero		1
	.type		_ZN39_INTERNAL_b7b8112b_4_k_cu_dfbb9039_26754cuda3std3__45__cpo3endE,@object
	.size		_ZN39_INTERNAL_b7b8112b_4_k_cu_dfbb9039_26754cuda3std3__45__cpo3endE,(_ZN39_INTERNAL_b7b8112b_4_k_cu_dfbb9039_26754cuda3std3__419piecewise_constructE - _ZN39_INTERNAL_b7b8112b_4_k_cu_dfbb9039_26754cuda3std3__45__cpo3endE)
_ZN39_INTERNAL_b7b8112b_4_k_cu_dfbb9039_26754cuda3std3__45__cpo3endE:
	.zero		1
	.type		_ZN39_INTERNAL_b7b8112b_4_k_cu_dfbb9039_26754cuda3std3__419piecewise_constructE,@object
	.size		_ZN39_INTERNAL_b7b8112b_4_k_cu_dfbb9039_26754cuda3std3__419piecewise_constructE,(_ZN39_INTERNAL_b7b8112b_4_k_cu_dfbb9039_26754cuda3std3__45__cpo4cendE - _ZN39_INTERNAL_b7b8112b_4_k_cu_dfbb9039_26754cuda3std3__419piecewise_constructE)
_ZN39_INTERNAL_b7b8112b_4_k_cu_dfbb9039_26754cuda3std3__419piecewise_constructE:
	.zero		1
	.type		_ZN39_INTERNAL_b7b8112b_4_k_cu_dfbb9039_26754cuda3std3__45__cpo4cendE,@object
	.size		_ZN39_INTERNAL_b7b8112b_4_k_cu_dfbb9039_26754cuda3std3__45__cpo4cendE,(_ZN39_INTERNAL_b7b8112b_4_k_cu_dfbb9039_26754cuda3std6ranges3__45__cpo4swapE - _ZN39_INTERNAL_b7b8112b_4_k_cu_dfbb9039_26754cuda3std3__45__cpo4cendE)
_ZN39_INTERNAL_b7b8112b_4_k_cu_dfbb9039_26754cuda3std3__45__cpo4cendE:
	.zero		1
	.type		_ZN39_INTERNAL_b7b8112b_4_k_cu_dfbb9039_26754cuda3std6ranges3__45__cpo4swapE,@object
	.size		_ZN39_INTERNAL_b7b8112b_4_k_cu_dfbb9039_26754cuda3std6ranges3__45__cpo4swapE,(.L_10 - _ZN39_INTERNAL_b7b8112b_4_k_cu_dfbb9039_26754cuda3std6ranges3__45__cpo4swapE)
_ZN39_INTERNAL_b7b8112b_4_k_cu_dfbb9039_26754cuda3std6ranges3__45__cpo4swapE:
	.zero		1
.L_10:


//--------------------- .nv.constant0._ZN7cutlass13device_kernelINS_4gemm6kernel13GemmUniversalIN4cute5tupleIJiiiiEEENS1_10collective13CollectiveMmaINS1_35MainloopSm100TmaUmmaWarpSpecializedILi8ELi2ELi4ENS5_IJNS4_1CILi1EEESB_SB_EEEEENS5_IJNSA_ILi128EEENSA_ILi64EEESF_EEENS_10bfloat16_tENS5_IJlSB_lEEESH_SI_NS4_8TiledMMAINS4_8MMA_AtomIJNS4_20SM100_MMA_F16BF16_SSISH_SH_fLi128ELi64ELNS4_4UMMA5MajorE0ELSN_0ELNSM_7ScaleInE0ELSO_0EEEEEENS4_6LayoutISC_NS5_IJNSA_ILi0EEESS_SS_EEEEENS5_IJNS4_10UnderscoreESV_SV_EEEEENS4_13SM90_TMA_LOADENS4_14ComposedLayoutINS4_7SwizzleILi3ELi4ELi3EEENS4_18smem_ptr_flag_bitsILi16EEENSR_INS5_IJNSA_ILi8EEESF_EEENS5_IJSF_SB_EEEEEEEvNS4_8identityESY_S18_vS19_EENS_8epilogue10collective18CollectiveEpilogueINS1B_23Sm100TmaWarpSpecializedILi3ELi2ELi32ELb1ELb0EEEJSG_NS5_IJNSR_ISE_SB_EENSR_INSA_ILi32EEESB_EEEEESH_SI_SH_SI_NS1B_6fusion15FusionCallbacksIS1F_NS1K_17LinearCombinationISH_fSH_fLNS_15FloatRoundStyleE2EEESG_S1J_JEEENS4_5SM1004TMEM4LOAD26SM100_TMEM_LOAD_32dp32b32xESY_NSZ_INS10_ILi2ELi4ELi3EEES13_NSR_INS5_IJS14_S1H_EEENS5_IJS1H_SB_EEEEEEENS4_39AutoVectorizingCopyWithAssumedAlignmentILi128EEENS4_14SM90_TMA_STOREES1Y_S20_S20_EEEvvEEEEvNT_6ParamsE --------------------------
	.section	.nv.constant0._ZN7cutlass13device_kernelINS_4gemm6kernel13GemmUniversalIN4cute5tupleIJiiiiEEENS1_10collective13CollectiveMmaINS1_35MainloopSm100TmaUmmaWarpSpecializedILi8ELi2ELi4ENS5_IJNS4_1CILi1EEESB_SB_EEEEENS5_IJNSA_ILi128EEENSA_ILi64EEESF_EEENS_10bfloat16_tENS5_IJlSB_lEEESH_SI_NS4_8TiledMMAINS4_8MMA_AtomIJNS4_20SM100_MMA_F16BF16_SSISH_SH_fLi128ELi64ELNS4_4UMMA5MajorE0ELSN_0ELNSM_7ScaleInE0ELSO_0EEEEEENS4_6LayoutISC_NS5_IJNSA_ILi0EEESS_SS_EEEEENS5_IJNS4_10UnderscoreESV_SV_EEEEENS4_13SM90_TMA_LOADENS4_14ComposedLayoutINS4_7SwizzleILi3ELi4ELi3EEENS4_18smem_ptr_flag_bitsILi16EEENSR_INS5_IJNSA_ILi8EEESF_EEENS5_IJSF_SB_EEEEEEEvNS4_8identityESY_S18_vS19_EENS_8epilogue10collective18CollectiveEpilogueINS1B_23Sm100TmaWarpSpecializedILi3ELi2ELi32ELb1ELb0EEEJSG_NS5_IJNSR_ISE_SB_EENSR_INSA_ILi32EEESB_EEEEESH_SI_SH_SI_NS1B_6fusion15FusionCallbacksIS1F_NS1K_17LinearCombinationISH_fSH_fLNS_15FloatRoundStyleE2EEESG_S1J_JEEENS4_5SM1004TMEM4LOAD26SM100_TMEM_LOAD_32dp32b32xESY_NSZ_INS10_ILi2ELi4ELi3EEES13_NSR_INS5_IJS14_S1H_EEENS5_IJS1H_SB_EEEEEEENS4_39AutoVectorizingCopyWithAssumedAlignmentILi128EEENS4_14SM90_TMA_STOREES1Y_S20_S20_EEEvvEEEEvNT_6ParamsE,"a",@progbits
	.sectionflags	@""
	.align	4
.nv.constant0._ZN7cutlass13device_kernelINS_4gemm6kernel13GemmUniversalIN4cute5tupleIJiiiiEEENS1_10collective13CollectiveMmaINS1_35MainloopSm100TmaUmmaWarpSpecializedILi8ELi2ELi4ENS5_IJNS4_1CILi1EEESB_SB_EEEEENS5_IJNSA_ILi128EEENSA_ILi64EEESF_EEENS_10bfloat16_tENS5_IJlSB_lEEESH_SI_NS4_8TiledMMAINS4_8MMA_AtomIJNS4_20SM100_MMA_F16BF16_SSISH_SH_fLi128ELi64ELNS4_4UMMA5MajorE0ELSN_0ELNSM_7ScaleInE0ELSO_0EEEEEENS4_6LayoutISC_NS5_IJNSA_ILi0EEESS_SS_EEEEENS5_IJNS4_10UnderscoreESV_SV_EEEEENS4_13SM90_TMA_LOADENS4_14ComposedLayoutINS4_7SwizzleILi3ELi4ELi3EEENS4_18smem_ptr_flag_bitsILi16EEENSR_INS5_IJNSA_ILi8EEESF_EEENS5_IJSF_SB_EEEEEEEvNS4_8identityESY_S18_vS19_EENS_8epilogue10collective18CollectiveEpilogueINS1B_23Sm100TmaWarpSpecializedILi3ELi2ELi32ELb1ELb0EEEJSG_NS5_IJNSR_ISE_SB_EENSR_INSA_ILi32EEESB_EEEEESH_SI_SH_SI_NS1B_6fusion15FusionCallbacksIS1F_NS1K_17LinearCombinationISH_fSH_fLNS_15FloatRoundStyleE2EEESG_S1J_JEEENS4_5SM1004TMEM4LOAD26SM100_TMEM_LOAD_32dp32b32xESY_NSZ_INS10_ILi2ELi4ELi3EEES13_NSR_INS5_IJS14_S1H_EEENS5_IJS1H_SB_EEEEEEENS4_39AutoVectorizingCopyWithAssumedAlignmentILi128EEENS4_14SM90_TMA_STOREES1Y_S20_S20_EEEvvEEEEvNT_6ParamsE:
	.zero		2944


//--------------------- SYMBOLS --------------------------

	.type		.nv.reservedSmem.offset0,@object
	.size		.nv.reservedSmem.offset0,0x4
	.type		.nv.reservedSmem.cap,@object
	.size		.nv.reservedSmem.cap,0x4
	.type		__assertfail,@function
